// auto-generated by cutlass_sweep.gemm — config: {"arch": "sm_100", "cluster_m": 8, "cluster_n": 1, "dtype": "fp16", "dtype_b": "fp16", "layout": "tn", "stages": 3, "tile_k": 64, "tile_m": 128, "tile_n": 128}
#include "cutlass/cutlass.h"
#include "cutlass/gemm/collective/collective_builder.hpp"
#include "cutlass/gemm/device/gemm_universal_adapter.h"
#include "cutlass/gemm/kernel/gemm_universal.hpp"
#include "cutlass/epilogue/collective/collective_builder.hpp"

using ElemA = cutlass::half_t;
using ElemB = cutlass::half_t;
using ElemCD = cutlass::half_t;
using Acc  = float;
using TileShape    = cute::Shape<cute::_128, cute::_128, cute::_64>;
using ClusterShape = cute::Shape<cute::_8, cute::_1, cute::_1>;

using CollectiveEpilogue = typename cutlass::epilogue::collective::CollectiveBuilder<
    cutlass::arch::Sm100, cutlass::arch::OpClassTensorOp,
    TileShape, ClusterShape,
    cutlass::epilogue::collective::EpilogueTileAuto,
    Acc, Acc,
    ElemCD, cutlass::layout::RowMajor, 128 / cutlass::sizeof_bits<ElemCD>::value,
    ElemCD, cutlass::layout::RowMajor, 128 / cutlass::sizeof_bits<ElemCD>::value,
    cutlass::epilogue::collective::EpilogueScheduleAuto
  >::CollectiveOp;

using CollectiveMainloop = typename cutlass::gemm::collective::CollectiveBuilder<
    cutlass::arch::Sm100, cutlass::arch::OpClassTensorOp,
    ElemA, cutlass::layout::ColumnMajor, 128 / cutlass::sizeof_bits<ElemA>::value,
    ElemB, cutlass::layout::RowMajor, 128 / cutlass::sizeof_bits<ElemB>::value,
    Acc,
    TileShape, ClusterShape,
    cutlass::gemm::collective::StageCount<3>,
    cutlass::gemm::collective::KernelScheduleAuto
  >::CollectiveOp;

using GemmKernel = cutlass::gemm::kernel::GemmUniversal<
    cute::Shape<int,int,int,int>,
    CollectiveMainloop,
    CollectiveEpilogue
>;
using Gemm = cutlass::gemm::device::GemmUniversalAdapter<GemmKernel>;

// Force the device kernel symbol into the cubin without needing a host main.
auto* _anchor = &cutlass::device_kernel<GemmKernel>;


// ===== COMPILED SASS (sm_100a) =====

	.target	sm_100a

	.elftype	@"ET_EXEC"


//--------------------- .note.nv.tkinfo           --------------------------
	.section	.note.nv.tkinfo,"",@"SHT_NOTE"
	.sectionflags	@"SHF_NOTE_NV_TKINFO"
	.tkinfo
        /*0018*/ 	.word	0x00000002
        /*0030*/ 	.string	""
        /*0030*/ 	.string	"ptxas"
        /*0030*/ 	.string	"Cuda compilation tools, release 13.0, V13.0.88"
        /*0030*/ 	.string	"Build cuda_13.0.r13.0/compiler.36424714_0"
        /*0030*/ 	.string	"-arch sm_100a -m 64 "



//--------------------- .note.nv.cuinfo           --------------------------
	.section	.note.nv.cuinfo,"",@"SHT_NOTE"
	.sectionflags	@"SHF_NOTE_NV_CUINFO"
        /*0018*/ 	.short	0x0002
        /*001a*/ 	.short	0x0064
        /*001c*/ 	.short	0x0082
	.zero		2


//--------------------- .nv.info                  --------------------------
	.section	.nv.info,"",@"SHT_CUDA_INFO"
	.align	4


	//----- nvinfo : EIATTR_REGCOUNT
	.align		4
        /*0000*/ 	.byte	0x04, 0x2f
        /*0002*/ 	.short	(.L_19 - .L_18)
	.align		4
.L_18:
        /*0004*/ 	.word	index@(_ZN7cutlass13device_kernelINS_4gemm6kernel13GemmUniversalIN4cute5tupleIJiiiiEEENS1_10collective13CollectiveMmaINS1_35MainloopSm100TmaUmmaWarpSpecializedILi3ELi2ELi4ENS5_IJNS4_1CILi8EEENSA_ILi1EEESC_EEEEENS5_IJNSA_ILi128EEESF_NSA_ILi64EEEEEENS_6half_tENS5_IJSC_llEEESI_SJ_NS4_8TiledMMAINS4_8MMA_AtomIJNS4_26SM100_MMA_F16BF16_2x1SM_SSISI_SI_fLi128ELi128ELNS4_4UMMA5MajorE1ELSO_1ELNSN_7ScaleInE0ELSP_0EEEEEENS4_6LayoutINS5_IJSC_SC_SC_EEENS5_IJNSA_ILi0EEESU_SU_EEEEENS5_IJNS4_10UnderscoreESX_SX_EEEEENS4_18SM100_TMA_2SM_LOADENS4_14ComposedLayoutINS4_7SwizzleILi3ELi4ELi3EEENS4_18smem_ptr_flag_bitsILi16EEENSS_INS5_IJSG_SB_EEENS5_IJSC_SG_EEEEEEEvNS4_8identityENS4_28SM100_TMA_2SM_LOAD_MULTICASTES19_vS1A_EENS_8epilogue10collective18CollectiveEpilogueINS1D_23Sm100TmaWarpSpecializedILi4ELi2ELi16ELb1ELb0EEEJNS5_IJSG_SF_SG_EEENS5_IJNSS_ISG_SC_EENSS_INS5_IJNSA_ILi16EEENSA_ILi2EEEEEES17_EEEEESI_NS5_IJlSC_lEEESI_S1P_NS1D_6fusion15FusionCallbacksIS1H_NS1Q_17LinearCombinationISI_fSI_fLNS_15FloatRoundStyleE2EEES1I_S1O_JEEENS4_5SM1004TMEM4LOAD26SM100_TMEM_LOAD_32dp32b16xENS4_13SM90_TMA_LOADENS11_INS12_ILi1ELi4ELi3EEES15_NSS_INS5_IJSB_S1K_EEENS5_IJS1K_SC_EEEEEEENS4_39AutoVectorizingCopyWithAssumedAlignmentILi128EEENS4_14SM90_TMA_STOREES25_S27_S27_EEEvvEEEEvNT_6ParamsE)
        /*0008*/ 	.word	0x0000005b


	//----- nvinfo : EIATTR_FRAME_SIZE
	.align		4
.L_19:
        /*000c*/ 	.byte	0x04, 0x11
        /*000e*/ 	.short	(.L_21 - .L_20)
	.align		4
.L_20:
        /*0010*/ 	.word	index@($__internal_2_$__cuda_sm10x_tcgen05_guardrail_trap_unallocated_columns_being_dealloced)
        /*0014*/ 	.word	0x00000000


	//----- nvinfo : EIATTR_FRAME_SIZE
	.align		4
.L_21:
        /*0018*/ 	.byte	0x04, 0x11
        /*001a*/ 	.short	(.L_23 - .L_22)
	.align		4
.L_22:
        /*001c*/ 	.word	index@($__internal_1_$__cuda_sm10x_tcgen05_guardrail_trap_phase_invalid_during_alloc)
        /*0020*/ 	.word	0x00000000


	//----- nvinfo : EIATTR_FRAME_SIZE
	.align		4
.L_23:
        /*0024*/ 	.byte	0x04, 0x11
        /*0026*/ 	.short	(.L_25 - .L_24)
	.align		4
.L_24:
        /*0028*/ 	.word	index@($__internal_0_$__cuda_sm10x_tcgen05_guardrail_trap_col_being_dealloced_not_returned_by_alloc)
        /*002c*/ 	.word	0x00000000


	//----- nvinfo : EIATTR_FRAME_SIZE
	.align		4
.L_25:
        /*0030*/ 	.byte	0x04, 0x11
        /*0032*/ 	.short	(.L_27 - .L_26)
	.align		4
.L_26:
        /*0034*/ 	.word	index@(_ZN7cutlass13device_kernelINS_4gemm6kernel13GemmUniversalIN4cute5tupleIJiiiiEEENS1_10collective13CollectiveMmaINS1_35MainloopSm100TmaUmmaWarpSpecializedILi3ELi2ELi4ENS5_IJNS4_1CILi8EEENSA_ILi1EEESC_EEEEENS5_IJNSA_ILi128EEESF_NSA_ILi64EEEEEENS_6half_tENS5_IJSC_llEEESI_SJ_NS4_8TiledMMAINS4_8MMA_AtomIJNS4_26SM100_MMA_F16BF16_2x1SM_SSISI_SI_fLi128ELi128ELNS4_4UMMA5MajorE1ELSO_1ELNSN_7ScaleInE0ELSP_0EEEEEENS4_6LayoutINS5_IJSC_SC_SC_EEENS5_IJNSA_ILi0EEESU_SU_EEEEENS5_IJNS4_10UnderscoreESX_SX_EEEEENS4_18SM100_TMA_2SM_LOADENS4_14ComposedLayoutINS4_7SwizzleILi3ELi4ELi3EEENS4_18smem_ptr_flag_bitsILi16EEENSS_INS5_IJSG_SB_EEENS5_IJSC_SG_EEEEEEEvNS4_8identityENS4_28SM100_TMA_2SM_LOAD_MULTICASTES19_vS1A_EENS_8epilogue10collective18CollectiveEpilogueINS1D_23Sm100TmaWarpSpecializedILi4ELi2ELi16ELb1ELb0EEEJNS5_IJSG_SF_SG_EEENS5_IJNSS_ISG_SC_EENSS_INS5_IJNSA_ILi16EEENSA_ILi2EEEEEES17_EEEEESI_NS5_IJlSC_lEEESI_S1P_NS1D_6fusion15FusionCallbacksIS1H_NS1Q_17LinearCombinationISI_fSI_fLNS_15FloatRoundStyleE2EEES1I_S1O_JEEENS4_5SM1004TMEM4LOAD26SM100_TMEM_LOAD_32dp32b16xENS4_13SM90_TMA_LOADENS11_INS12_ILi1ELi4ELi3EEES15_NSS_INS5_IJSB_S1K_EEENS5_IJS1K_SC_EEEEEEENS4_39AutoVectorizingCopyWithAssumedAlignmentILi128EEENS4_14SM90_TMA_STOREES25_S27_S27_EEEvvEEEEvNT_6ParamsE)
        /*0038*/ 	.word	0x00000000


	//----- nvinfo : EIATTR_MIN_STACK_SIZE
	.align		4
.L_27:
        /*003c*/ 	.byte	0x04, 0x12
        /*003e*/ 	.short	(.L_29 - .L_28)
	.align		4
.L_28:
        /*0040*/ 	.word	index@(_ZN7cutlass13device_kernelINS_4gemm6kernel13GemmUniversalIN4cute5tupleIJiiiiEEENS1_10collective13CollectiveMmaINS1_35MainloopSm100TmaUmmaWarpSpecializedILi3ELi2ELi4ENS5_IJNS4_1CILi8EEENSA_ILi1EEESC_EEEEENS5_IJNSA_ILi128EEESF_NSA_ILi64EEEEEENS_6half_tENS5_IJSC_llEEESI_SJ_NS4_8TiledMMAINS4_8MMA_AtomIJNS4_26SM100_MMA_F16BF16_2x1SM_SSISI_SI_fLi128ELi128ELNS4_4UMMA5MajorE1ELSO_1ELNSN_7ScaleInE0ELSP_0EEEEEENS4_6LayoutINS5_IJSC_SC_SC_EEENS5_IJNSA_ILi0EEESU_SU_EEEEENS5_IJNS4_10UnderscoreESX_SX_EEEEENS4_18SM100_TMA_2SM_LOADENS4_14ComposedLayoutINS4_7SwizzleILi3ELi4ELi3EEENS4_18smem_ptr_flag_bitsILi16EEENSS_INS5_IJSG_SB_EEENS5_IJSC_SG_EEEEEEEvNS4_8identityENS4_28SM100_TMA_2SM_LOAD_MULTICASTES19_vS1A_EENS_8epilogue10collective18CollectiveEpilogueINS1D_23Sm100TmaWarpSpecializedILi4ELi2ELi16ELb1ELb0EEEJNS5_IJSG_SF_SG_EEENS5_IJNSS_ISG_SC_EENSS_INS5_IJNSA_ILi16EEENSA_ILi2EEEEEES17_EEEEESI_NS5_IJlSC_lEEESI_S1P_NS1D_6fusion15FusionCallbacksIS1H_NS1Q_17LinearCombinationISI_fSI_fLNS_15FloatRoundStyleE2EEES1I_S1O_JEEENS4_5SM1004TMEM4LOAD26SM100_TMEM_LOAD_32dp32b16xENS4_13SM90_TMA_LOADENS11_INS12_ILi1ELi4ELi3EEES15_NSS_INS5_IJSB_S1K_EEENS5_IJS1K_SC_EEEEEEENS4_39AutoVectorizingCopyWithAssumedAlignmentILi128EEENS4_14SM90_TMA_STOREES25_S27_S27_EEEvvEEEEvNT_6ParamsE)
        /*0044*/ 	.word	0x00000000
.L_29:


//--------------------- .nv.compat                --------------------------
	.section	.nv.compat,"",@"SHT_CUDA_COMPAT_INFO"
	.align	4
        /*0000*/ 	.byte	0x02, 0x09, 0x01, 0x00, 0x02, 0x02, 0x02, 0x00, 0x02, 0x05, 0x05, 0x00, 0x03, 0x07, 0x01, 0x01
        /*0010*/ 	.byte	0x02, 0x03, 0x01, 0x00, 0x02, 0x06, 0x01, 0x00, 0x04, 0x0b, 0x08, 0x00, 0x09, 0x00, 0x00, 0x00
        /*0020*/ 	.byte	0x00, 0x00, 0x00, 0x00


//--------------------- .nv.info._ZN7cutlass13device_kernelINS_4gemm6kernel13GemmUniversalIN4cute5tupleIJiiiiEEENS1_10collective13CollectiveMmaINS1_35MainloopSm100TmaUmmaWarpSpecializedILi3ELi2ELi4ENS5_IJNS4_1CILi8EEENSA_ILi1EEESC_EEEEENS5_IJNSA_ILi128EEESF_NSA_ILi64EEEEEENS_6half_tENS5_IJSC_llEEESI_SJ_NS4_8TiledMMAINS4_8MMA_AtomIJNS4_26SM100_MMA_F16BF16_2x1SM_SSISI_SI_fLi128ELi128ELNS4_4UMMA5MajorE1ELSO_1ELNSN_7ScaleInE0ELSP_0EEEEEENS4_6LayoutINS5_IJSC_SC_SC_EEENS5_IJNSA_ILi0EEESU_SU_EEEEENS5_IJNS4_10UnderscoreESX_SX_EEEEENS4_18SM100_TMA_2SM_LOADENS4_14ComposedLayoutINS4_7SwizzleILi3ELi4ELi3EEENS4_18smem_ptr_flag_bitsILi16EEENSS_INS5_IJSG_SB_EEENS5_IJSC_SG_EEEEEEEvNS4_8identityENS4_28SM100_TMA_2SM_LOAD_MULTICASTES19_vS1A_EENS_8epilogue10collective18CollectiveEpilogueINS1D_23Sm100TmaWarpSpecializedILi4ELi2ELi16ELb1ELb0EEEJNS5_IJSG_SF_SG_EEENS5_IJNSS_ISG_SC_EENSS_INS5_IJNSA_ILi16EEENSA_ILi2EEEEEES17_EEEEESI_NS5_IJlSC_lEEESI_S1P_NS1D_6fusion15FusionCallbacksIS1H_NS1Q_17LinearCombinationISI_fSI_fLNS_15FloatRoundStyleE2EEES1I_S1O_JEEENS4_5SM1004TMEM4LOAD26SM100_TMEM_LOAD_32dp32b16xENS4_13SM90_TMA_LOADENS11_INS12_ILi1ELi4ELi3EEES15_NSS_INS5_IJSB_S1K_EEENS5_IJS1K_SC_EEEEEEENS4_39AutoVectorizingCopyWithAssumedAlignmentILi128EEENS4_14SM90_TMA_STOREES25_S27_S27_EEEvvEEEEvNT_6ParamsE --------------------------
	.section	.nv.info._ZN7cutlass13device_kernelINS_4gemm6kernel13GemmUniversalIN4cute5tupleIJiiiiEEENS1_10collective13CollectiveMmaINS1_35MainloopSm100TmaUmmaWarpSpecializedILi3ELi2ELi4ENS5_IJNS4_1CILi8EEENSA_ILi1EEESC_EEEEENS5_IJNSA_ILi128EEESF_NSA_ILi64EEEEEENS_6half_tENS5_IJSC_llEEESI_SJ_NS4_8TiledMMAINS4_8MMA_AtomIJNS4_26SM100_MMA_F16BF16_2x1SM_SSISI_SI_fLi128ELi128ELNS4_4UMMA5MajorE1ELSO_1ELNSN_7ScaleInE0ELSP_0EEEEEENS4_6LayoutINS5_IJSC_SC_SC_EEENS5_IJNSA_ILi0EEESU_SU_EEEEENS5_IJNS4_10UnderscoreESX_SX_EEEEENS4_18SM100_TMA_2SM_LOADENS4_14ComposedLayoutINS4_7SwizzleILi3ELi4ELi3EEENS4_18smem_ptr_flag_bitsILi16EEENSS_INS5_IJSG_SB_EEENS5_IJSC_SG_EEEEEEEvNS4_8identityENS4_28SM100_TMA_2SM_LOAD_MULTICASTES19_vS1A_EENS_8epilogue10collective18CollectiveEpilogueINS1D_23Sm100TmaWarpSpecializedILi4ELi2ELi16ELb1ELb0EEEJNS5_IJSG_SF_SG_EEENS5_IJNSS_ISG_SC_EENSS_INS5_IJNSA_ILi16EEENSA_ILi2EEEEEES17_EEEEESI_NS5_IJlSC_lEEESI_S1P_NS1D_6fusion15FusionCallbacksIS1H_NS1Q_17LinearCombinationISI_fSI_fLNS_15FloatRoundStyleE2EEES1I_S1O_JEEENS4_5SM1004TMEM4LOAD26SM100_TMEM_LOAD_32dp32b16xENS4_13SM90_TMA_LOADENS11_INS12_ILi1ELi4ELi3EEES15_NSS_INS5_IJSB_S1K_EEENS5_IJS1K_SC_EEEEEEENS4_39AutoVectorizingCopyWithAssumedAlignmentILi128EEENS4_14SM90_TMA_STOREES25_S27_S27_EEEvvEEEEvNT_6ParamsE,"",@"SHT_CUDA_INFO"
	.sectionflags	@""
	.align	4


	//----- nvinfo : EIATTR_CUDA_API_VERSION
	.align		4
        /*0000*/ 	.byte	0x04, 0x37
        /*0002*/ 	.short	(.L_31 - .L_30)
.L_30:
        /*0004*/ 	.word	0x00000082


	//----- nvinfo : EIATTR_KPARAM_INFO
	.align		4
.L_31:
        /*0008*/ 	.byte	0x04, 0x17
        /*000a*/ 	.short	(.L_33 - .L_32)
.L_32:
        /*000c*/ 	.word	0x00000000
        /*0010*/ 	.short	0x0000
        /*0012*/ 	.short	0x0000
        /*0014*/ 	.byte	0x00, 0xf0, 0x01, 0x20


	//----- nvinfo : EIATTR_AT_ENTRY_FRAGMENTS
	.align		4
.L_33:
        /*0018*/ 	.byte	0x04, 0x4f
        /*001a*/ 	.short	(.L_35 - .L_34)


	//   ....[0]....
.L_34:
        /*001c*/ 	.word	0x00000007


	//----- nvinfo : EIATTR_RESERVED_SMEM_USED
	.align		4
.L_35:
        /*0020*/ 	.byte	0x01, 0x41
	.zero		2


	//----- nvinfo : EIATTR_SPARSE_MMA_MASK
	.align		4
        /*0024*/ 	.byte	0x03, 0x50
        /*0026*/ 	.short	0x0000


	//----- nvinfo : EIATTR_TCGEN05_2CTA_USED
	.align		4
        /*0028*/ 	.byte	0x01, 0x52
	.zero		2


	//----- nvinfo : EIATTR_MAXREG_COUNT
	.align		4
        /*002c*/ 	.byte	0x03, 0x1b
        /*002e*/ 	.short	0x00ff


	//----- nvinfo : EIATTR_NUM_BARRIERS
	.align		4
        /*0030*/ 	.byte	0x02, 0x4c
        /*0032*/ 	.byte	0x07
	.zero		1


	//----- nvinfo : EIATTR_EXTERNS
	.align		4
        /*0034*/ 	.byte	0x04, 0x0f
        /*0036*/ 	.short	(.L_37 - .L_36)


	//   ....[0]....
	.align		4
.L_36:
        /*0038*/ 	.word	index@(__assertfail)


	//----- nvinfo : EIATTR_MERCURY_ISA_VERSION
	.align		4
.L_37:
        /*003c*/ 	.byte	0x03, 0x5f
        /*003e*/ 	.short	0x0101


	//----- nvinfo : EIATTR_INT_WARP_WIDE_INSTR_OFFSETS
	.align		4
        /*0040*/ 	.byte	0x04, 0x31
        /*0042*/ 	.short	(.L_39 - .L_38)


	//   ....[0]....
.L_38:
        /*0044*/ 	.word	0x00000d30


	//   ....[1]....
        /*0048*/ 	.word	0x00000dd0


	//   ....[2]....
        /*004c*/ 	.word	0x000022e0


	//   ....[3]....
        /*0050*/ 	.word	0x00004110


	//   ....[4]....
        /*0054*/ 	.word	0x00004130


	//   ....[5]....
        /*0058*/ 	.word	0x00004160


	//   ....[6]....
        /*005c*/ 	.word	0x00004aa0


	//   ....[7]....
        /*0060*/ 	.word	0x00004ac0


	//   ....[8]....
        /*0064*/ 	.word	0x00004bb0


	//   ....[9]....
        /*0068*/ 	.word	0x00004c70


	//   ....[10]....
        /*006c*/ 	.word	0x00004c90


	//   ....[11]....
        /*0070*/ 	.word	0x00004d80


	//   ....[12]....
        /*0074*/ 	.word	0x00004e50


	//   ....[13]....
        /*0078*/ 	.word	0x00004e70


	//   ....[14]....
        /*007c*/ 	.word	0x00004fa0


	//   ....[15]....
        /*0080*/ 	.word	0x00005120


	//   ....[16]....
        /*0084*/ 	.word	0x00005130


	//   ....[17]....
        /*0088*/ 	.word	0x000052c0


	//----- nvinfo : EIATTR_COOP_GROUP_MASK_REGIDS
	.align		4
.L_39:
        /*008c*/ 	.byte	0x04, 0x29
        /*008e*/ 	.short	(.L_41 - .L_40)


	//   ....[0]....
.L_40:
        /*0090*/ 	.word	0xffffffff


	//   ....[1]....
        /*0094*/ 	.word	0xffffffff


	//   ....[2]....
        /*0098*/ 	.word	0xffffffff


	//   ....[3]....
        /*009c*/ 	.word	0xffffffff


	//   ....[4]....
        /*00a0*/ 	.word	0xffffffff


	//   ....[5]....
        /*00a4*/ 	.word	0xffffffff


	//   ....[6]....
        /*00a8*/ 	.word	0xffffffff


	//   ....[7]....
        /*00ac*/ 	.word	0xffffffff


	//   ....[8]....
        /*00b0*/ 	.word	0xffffffff


	//   ....[9]....
        /*00b4*/ 	.word	0xffffffff


	//   ....[10]....
        /*00b8*/ 	.word	0xffffffff


	//   ....[11]....
        /*00bc*/ 	.word	0xffffffff


	//   ....[12]....
        /*00c0*/ 	.word	0xffffffff


	//   ....[13]....
        /*00c4*/ 	.word	0xffffffff


	//----- nvinfo : EIATTR_COOP_GROUP_INSTR_OFFSETS
	.align		4
.L_41:
        /*00c8*/ 	.byte	0x04, 0x28
        /*00ca*/ 	.short	(.L_43 - .L_42)


	//   ....[0]....
.L_42:
        /*00cc*/ 	.word	0x000000c0


	//   ....[1]....
        /*00d0*/ 	.word	0x00000500


	//   ....[2]....
        /*00d4*/ 	.word	0x000006a0


	//   ....[3]....
        /*00d8*/ 	.word	0x00000830


	//   ....[4]....
        /*00dc*/ 	.word	0x00000920


	//   ....[5]....
        /*00e0*/ 	.word	0x00000a80


	//   ....[6]....
        /*00e4*/ 	.word	0x00000c10


	//   ....[7]....
        /*00e8*/ 	.word	0x00000e50


	//   ....[8]....
        /*00ec*/ 	.word	0x000021c0


	//   ....[9]....
        /*00f0*/ 	.word	0x00002f10


	//   ....[10]....
        /*00f4*/ 	.word	0x000033e0


	//   ....[11]....
        /*00f8*/ 	.word	0x00003410


	//   ....[12]....
        /*00fc*/ 	.word	0x00004010


	//   ....[13]....
        /*0100*/ 	.word	0x00004220


	//----- nvinfo : EIATTR_VRC_CTA_INIT_COUNT
	.align		4
.L_43:
        /*0104*/ 	.byte	0x02, 0x4a
        /*0106*/ 	.byte	0x80
	.zero		1


	//----- nvinfo : EIATTR_SYSCALL_OFFSETS
	.align		4
        /*0108*/ 	.byte	0x04, 0x46
        /*010a*/ 	.short	(.L_45 - .L_44)


	//   ....[0]....
.L_44:
        /*010c*/ 	.word	0x00005d80


	//   ....[1]....
        /*0110*/ 	.word	0x00005e70


	//   ....[2]....
        /*0114*/ 	.word	0x000065b0


	//   ....[3]....
        /*0118*/ 	.word	0x00006ed0


	//   ....[4]....
        /*011c*/ 	.word	0x00007790


	//   ....[5]....
        /*0120*/ 	.word	0x00008050


	//----- nvinfo : EIATTR_MBARRIER_INSTR_OFFSETS
	.align		4
.L_45:
        /*0124*/ 	.byte	0x04, 0x39
        /*0126*/ 	.short	(.L_47 - .L_46)


	//   ....[0]....
.L_46:
        /*0128*/ 	.word	0x00000630
        /*012c*/ 	.word	0x000000ff
        /*0130*/ 	.word	0x00000000
        /*0134*/ 	.short	0x0100
        /*0136*/ 	.byte	0x07
	.zero		1


	//   ....[1]....
        /*0138*/ 	.word	0x00000640
        /*013c*/ 	.word	0x000000ff
        /*0140*/ 	.word	0x00000018
        /*0144*/ 	.short	0x0100
        /*0146*/ 	.byte	0x07
	.zero		1


	//   ....[2]....
        /*0148*/ 	.word	0x00000650
        /*014c*/ 	.word	0x000000ff
        /*0150*/ 	.word	0x00000008
        /*0154*/ 	.short	0x0100
        /*0156*/ 	.byte	0x07
	.zero		1


	//   ....[3]....
        /*0158*/ 	.word	0x00000660
        /*015c*/ 	.word	0x000000ff
        /*0160*/ 	.word	0x00000020
        /*0164*/ 	.short	0x0100
        /*0166*/ 	.byte	0x07
	.zero		1


	//   ....[4]....
        /*0168*/ 	.word	0x00000670
        /*016c*/ 	.word	0x000000ff
        /*0170*/ 	.word	0x00000010
        /*0174*/ 	.short	0x0100
        /*0176*/ 	.byte	0x07
	.zero		1


	//   ....[5]....
        /*0178*/ 	.word	0x00000680
        /*017c*/ 	.word	0x000000ff
        /*0180*/ 	.word	0x00000028
        /*0184*/ 	.short	0x0100
        /*0186*/ 	.byte	0x07
	.zero		1


	//   ....[6]....
        /*0188*/ 	.word	0x000007a0
        /*018c*/ 	.word	0x000000ff
        /*0190*/ 	.word	0x00000030
        /*0194*/ 	.short	0x0100
        /*0196*/ 	.byte	0x07
	.zero		1


	//   ....[7]....
        /*0198*/ 	.word	0x000007b0
        /*019c*/ 	.word	0x000000ff
        /*01a0*/ 	.word	0x00000050
        /*01a4*/ 	.short	0x0100
        /*01a6*/ 	.byte	0x07
	.zero		1


	//   ....[8]....
        /*01a8*/ 	.word	0x000007c0
        /*01ac*/ 	.word	0x000000ff
        /*01b0*/ 	.word	0x00000038
        /*01b4*/ 	.short	0x0100
        /*01b6*/ 	.byte	0x07
	.zero		1


	//   ....[9]....
        /*01b8*/ 	.word	0x000007d0
        /*01bc*/ 	.word	0x000000ff
        /*01c0*/ 	.word	0x00000058
        /*01c4*/ 	.short	0x0100
        /*01c6*/ 	.byte	0x07
	.zero		1


	//   ....[10]....
        /*01c8*/ 	.word	0x000007e0
        /*01cc*/ 	.word	0x000000ff
        /*01d0*/ 	.word	0x00000040
        /*01d4*/ 	.short	0x0100
        /*01d6*/ 	.byte	0x07
	.zero		1


	//   ....[11]....
        /*01d8*/ 	.word	0x000007f0
        /*01dc*/ 	.word	0x000000ff
        /*01e0*/ 	.word	0x00000060
        /*01e4*/ 	.short	0x0100
        /*01e6*/ 	.byte	0x07
	.zero		1


	//   ....[12]....
        /*01e8*/ 	.word	0x00000800
        /*01ec*/ 	.word	0x000000ff
        /*01f0*/ 	.word	0x00000048
        /*01f4*/ 	.short	0x0100
        /*01f6*/ 	.byte	0x07
	.zero		1


	//   ....[13]....
        /*01f8*/ 	.word	0x00000810
        /*01fc*/ 	.word	0x000000ff
        /*0200*/ 	.word	0x00000068
        /*0204*/ 	.short	0x0100
        /*0206*/ 	.byte	0x07
	.zero		1


	//   ....[14]....
        /*0208*/ 	.word	0x000008f0
        /*020c*/ 	.word	0x000000ff
        /*0210*/ 	.word	0x00000070
        /*0214*/ 	.short	0x0100
        /*0216*/ 	.byte	0x05
	.zero		1


	//   ....[15]....
        /*0218*/ 	.word	0x00000900
        /*021c*/ 	.word	0x000000ff
        /*0220*/ 	.word	0x00000078
        /*0224*/ 	.short	0x0100
        /*0226*/ 	.byte	0x05
	.zero		1


	//   ....[16]....
        /*0228*/ 	.word	0x00000a30
        /*022c*/ 	.word	0x000000ff
        /*0230*/ 	.word	0x00000080
        /*0234*/ 	.short	0x0100
        /*0236*/ 	.byte	0x05
	.zero		1


	//   ....[17]....
        /*0238*/ 	.word	0x00000a40
        /*023c*/ 	.word	0x000000ff
        /*0240*/ 	.word	0x00000090
        /*0244*/ 	.short	0x0100
        /*0246*/ 	.byte	0x05
	.zero		1


	//   ....[18]....
        /*0248*/ 	.word	0x00000a50
        /*024c*/ 	.word	0x000000ff
        /*0250*/ 	.word	0x00000088
        /*0254*/ 	.short	0x0100
        /*0256*/ 	.byte	0x05
	.zero		1


	//   ....[19]....
        /*0258*/ 	.word	0x00000a60
        /*025c*/ 	.word	0x000000ff
        /*0260*/ 	.word	0x00000098
        /*0264*/ 	.short	0x0100
        /*0266*/ 	.byte	0x05
	.zero		1


	//   ....[20]....
        /*0268*/ 	.word	0x00000b80
        /*026c*/ 	.word	0x000000ff
        /*0270*/ 	.word	0x000000a0
        /*0274*/ 	.short	0x0100
        /*0276*/ 	.byte	0x07
	.zero		1


	//   ....[21]....
        /*0278*/ 	.word	0x00000b90
        /*027c*/ 	.word	0x000000ff
        /*0280*/ 	.word	0x000000c0
        /*0284*/ 	.short	0x0100
        /*0286*/ 	.byte	0x07
	.zero		1


	//   ....[22]....
        /*0288*/ 	.word	0x00000ba0
        /*028c*/ 	.word	0x000000ff
        /*0290*/ 	.word	0x000000a8
        /*0294*/ 	.short	0x0100
        /*0296*/ 	.byte	0x07
	.zero		1


	//   ....[23]....
        /*0298*/ 	.word	0x00000bb0
        /*029c*/ 	.word	0x000000ff
        /*02a0*/ 	.word	0x000000c8
        /*02a4*/ 	.short	0x0100
        /*02a6*/ 	.byte	0x07
	.zero		1


	//   ....[24]....
        /*02a8*/ 	.word	0x00000bc0
        /*02ac*/ 	.word	0x000000ff
        /*02b0*/ 	.word	0x000000b0
        /*02b4*/ 	.short	0x0100
        /*02b6*/ 	.byte	0x07
	.zero		1


	//   ....[25]....
        /*02b8*/ 	.word	0x00000bd0
        /*02bc*/ 	.word	0x000000ff
        /*02c0*/ 	.word	0x000000d0
        /*02c4*/ 	.short	0x0100
        /*02c6*/ 	.byte	0x07
	.zero		1


	//   ....[26]....
        /*02c8*/ 	.word	0x00000be0
        /*02cc*/ 	.word	0x000000ff
        /*02d0*/ 	.word	0x000000b8
        /*02d4*/ 	.short	0x0100
        /*02d6*/ 	.byte	0x07
	.zero		1


	//   ....[27]....
        /*02d8*/ 	.word	0x00000bf0
        /*02dc*/ 	.word	0x000000ff
        /*02e0*/ 	.word	0x000000d8
        /*02e4*/ 	.short	0x0100
        /*02e6*/ 	.byte	0x07
	.zero		1


	//   ....[28]....
        /*02e8*/ 	.word	0x00000ce0
        /*02ec*/ 	.word	0x000000ff
        /*02f0*/ 	.word	0x000000e0
        /*02f4*/ 	.short	0x0100
        /*02f6*/ 	.byte	0x05
	.zero		1


	//   ....[29]....
        /*02f8*/ 	.word	0x00000cf0
        /*02fc*/ 	.word	0x000000ff
        /*0300*/ 	.word	0x000000f0
        /*0304*/ 	.short	0x0100
        /*0306*/ 	.byte	0x05
	.zero		1


	//   ....[30]....
        /*0308*/ 	.word	0x00000d00
        /*030c*/ 	.word	0x000000ff
        /*0310*/ 	.word	0x000000e8
        /*0314*/ 	.short	0x0100
        /*0316*/ 	.byte	0x05
	.zero		1


	//   ....[31]....
        /*0318*/ 	.word	0x00000d10
        /*031c*/ 	.word	0x000000ff
        /*0320*/ 	.word	0x000000f8
        /*0324*/ 	.short	0x0100
        /*0326*/ 	.byte	0x05
	.zero		1


	//   ....[32]....
        /*0328*/ 	.word	0x00000e10
        /*032c*/ 	.word	0x000000ff
        /*0330*/ 	.word	0x00000100
        /*0334*/ 	.short	0x0100
        /*0336*/ 	.byte	0x04
	.zero		1


	//   ....[33]....
        /*0338*/ 	.word	0x00001980
        /*033c*/ 	.word	0x00000003
        /*0340*/ 	.word	0x000000f0
        /*0344*/ 	.short	0x010a
        /*0346*/ 	.byte	0xff
	.zero		1


	//   ....[34]....
        /*0348*/ 	.word	0x000019b0
        /*034c*/ 	.word	0x00000003
        /*0350*/ 	.word	0x000000e0
        /*0354*/ 	.short	0x0101
        /*0356*/ 	.byte	0xff
	.zero		1


	//   ....[35]....
        /*0358*/ 	.word	0x00001ab0
        /*035c*/ 	.word	0x000000ff
        /*0360*/ 	.word	0x00000018
        /*0364*/ 	.short	0x010a
        /*0366*/ 	.byte	0x08
	.zero		1


	//   ....[36]....
        /*0368*/ 	.word	0x00001b80
        /*036c*/ 	.word	0x000000ff
        /*0370*/ 	.word	0x00000018
        /*0374*/ 	.short	0x010a
        /*0376*/ 	.byte	0x21
	.zero		1


	//   ....[37]....
        /*0378*/ 	.word	0x00001d30
        /*037c*/ 	.word	0x000000ff
        /*0380*/ 	.word	0x00000018
        /*0384*/ 	.short	0x010a
        /*0386*/ 	.byte	0x08
	.zero		1


	//   ....[38]....
        /*0388*/ 	.word	0x00001e50
        /*038c*/ 	.word	0x000000ff
        /*0390*/ 	.word	0x00000078
        /*0394*/ 	.short	0x0101
        /*0396*/ 	.byte	0x06
	.zero		1


	//   ....[39]....
        /*0398*/ 	.word	0x00001e70
        /*039c*/ 	.word	0x000000ff
        /*03a0*/ 	.word	0x00000018
        /*03a4*/ 	.short	0x010a
        /*03a6*/ 	.byte	0x08
	.zero		1


	//   ....[40]....
        /*03a8*/ 	.word	0x00001ef0
        /*03ac*/ 	.word	0x000000ff
        /*03b0*/ 	.word	0x00000018
        /*03b4*/ 	.short	0x010a
        /*03b6*/ 	.byte	0x11
	.zero		1


	//   ....[41]....
        /*03b8*/ 	.word	0x00002080
        /*03bc*/ 	.word	0x000000ff
        /*03c0*/ 	.word	0x00000018
        /*03c4*/ 	.short	0x010a
        /*03c6*/ 	.byte	0x08
	.zero		1


	//   ....[42]....
        /*03c8*/ 	.word	0x000021f0
        /*03cc*/ 	.word	0x00000002
        /*03d0*/ 	.word	0x00000080
        /*03d4*/ 	.short	0x010a
        /*03d6*/ 	.byte	0xff
	.zero		1


	//   ....[43]....
        /*03d8*/ 	.word	0x000022b0
        /*03dc*/ 	.word	0x00000002
        /*03e0*/ 	.word	0x00000000
        /*03e4*/ 	.short	0x0101
        /*03e6*/ 	.byte	0xff
	.zero		1


	//   ....[44]....
        /*03e8*/ 	.word	0x00002810
        /*03ec*/ 	.word	0x000000ff
        /*03f0*/ 	.word	0x00000000
        /*03f4*/ 	.short	0x010a
        /*03f6*/ 	.byte	0x04
	.zero		1


	//   ....[45]....
        /*03f8*/ 	.word	0x000028a0
        /*03fc*/ 	.word	0x000000ff
        /*0400*/ 	.word	0x00000000
        /*0404*/ 	.short	0x010a
        /*0406*/ 	.byte	0x04
	.zero		1


	//   ....[46]....
        /*0408*/ 	.word	0x00002940
        /*040c*/ 	.word	0x00000000
        /*0410*/ 	.word	0x00000000
        /*0414*/ 	.short	0x010a
        /*0416*/ 	.byte	0xff
	.zero		1


	//   ....[47]....
        /*0418*/ 	.word	0x00002a70
        /*041c*/ 	.word	0x00000000
        /*0420*/ 	.word	0x000000e0
        /*0424*/ 	.short	0x010a
        /*0426*/ 	.byte	0xff
	.zero		1


	//   ....[48]....
        /*0428*/ 	.word	0x00002ae0
        /*042c*/ 	.word	0x00000004
        /*0430*/ 	.word	0x00000000
        /*0434*/ 	.short	0x0101
        /*0436*/ 	.byte	0xff
	.zero		1


	//   ....[49]....
        /*0438*/ 	.word	0x00002b00
        /*043c*/ 	.word	0x000000ff
        /*0440*/ 	.word	0x00000090
        /*0444*/ 	.short	0x010a
        /*0446*/ 	.byte	0x05
	.zero		1


	//   ....[50]....
        /*0448*/ 	.word	0x00002c20
        /*044c*/ 	.word	0x00000000
        /*0450*/ 	.word	0x00000080
        /*0454*/ 	.short	0x010a
        /*0456*/ 	.byte	0xff
	.zero		1


	//   ....[51]....
        /*0458*/ 	.word	0x00002d20
        /*045c*/ 	.word	0x00000000
        /*0460*/ 	.word	0x00000000
        /*0464*/ 	.short	0x0101
        /*0466*/ 	.byte	0xff
	.zero		1


	//   ....[52]....
        /*0468*/ 	.word	0x00002db0
        /*046c*/ 	.word	0x000000ff
        /*0470*/ 	.word	0x00000090
        /*0474*/ 	.short	0x0106
        /*0476*/ 	.byte	0x05
	.zero		1


	//   ....[53]....
        /*0478*/ 	.word	0x00002dd0
        /*047c*/ 	.word	0x000000ff
        /*0480*/ 	.word	0x00000090
        /*0484*/ 	.short	0x010a
        /*0486*/ 	.byte	0x05
	.zero		1


	//   ....[54]....
        /*0488*/ 	.word	0x00002e60
        /*048c*/ 	.word	0x000000ff
        /*0490*/ 	.word	0x00000090
        /*0494*/ 	.short	0x0106
        /*0496*/ 	.byte	0x04
	.zero		1


	//   ....[55]....
        /*0498*/ 	.word	0x00002ea0
        /*049c*/ 	.word	0x00000000
        /*04a0*/ 	.word	0x00000090
        /*04a4*/ 	.short	0x010a
        /*04a6*/ 	.byte	0xff
	.zero		1


	//   ....[56]....
        /*04a8*/ 	.word	0x000030e0
        /*04ac*/ 	.word	0x000000ff
        /*04b0*/ 	.word	0x00000008
        /*04b4*/ 	.short	0x010a
        /*04b6*/ 	.byte	0x04
	.zero		1


	//   ....[57]....
        /*04b8*/ 	.word	0x00003100
        /*04bc*/ 	.word	0x000000ff
        /*04c0*/ 	.word	0x00000008
        /*04c4*/ 	.short	0x010a
        /*04c6*/ 	.byte	0x04
	.zero		1


	//   ....[58]....
        /*04c8*/ 	.word	0x00003290
        /*04cc*/ 	.word	0x000000ff
        /*04d0*/ 	.word	0x00000008
        /*04d4*/ 	.short	0x010a
        /*04d6*/ 	.byte	0x04
	.zero		1


	//   ....[59]....
        /*04d8*/ 	.word	0x000032b0
        /*04dc*/ 	.word	0x000000ff
        /*04e0*/ 	.word	0x00000008
        /*04e4*/ 	.short	0x010a
        /*04e6*/ 	.byte	0x04
	.zero		1


	//   ....[60]....
        /*04e8*/ 	.word	0x00003370
        /*04ec*/ 	.word	0x000000ff
        /*04f0*/ 	.word	0x00000000
        /*04f4*/ 	.short	0x0101
        /*04f6*/ 	.byte	0x05
	.zero		1


	//   ....[61]....
        /*04f8*/ 	.word	0x00003690
        /*04fc*/ 	.word	0x00000000
        /*0500*/ 	.word	0x00000080
        /*0504*/ 	.short	0x010a
        /*0506*/ 	.byte	0xff
	.zero		1


	//   ....[62]....
        /*0508*/ 	.word	0x00003750
        /*050c*/ 	.word	0x00000000
        /*0510*/ 	.word	0x00000000
        /*0514*/ 	.short	0x0101
        /*0516*/ 	.byte	0xff
	.zero		1


	//   ....[63]....
        /*0518*/ 	.word	0x00003810
        /*051c*/ 	.word	0x000000ff
        /*0520*/ 	.word	0x00000000
        /*0524*/ 	.short	0x010a
        /*0526*/ 	.byte	0x06
	.zero		1


	//   ....[64]....
        /*0528*/ 	.word	0x00003820
        /*052c*/ 	.word	0x000000ff
        /*0530*/ 	.word	0x000000c0
        /*0534*/ 	.short	0x010a
        /*0536*/ 	.byte	0x07
	.zero		1


	//   ....[65]....
        /*0538*/ 	.word	0x000038d0
        /*053c*/ 	.word	0x000000ff
        /*0540*/ 	.word	0x00000000
        /*0544*/ 	.short	0x010a
        /*0546*/ 	.byte	0x06
	.zero		1


	//   ....[66]....
        /*0548*/ 	.word	0x00003a00
        /*054c*/ 	.word	0x000000ff
        /*0550*/ 	.word	0x00000000
        /*0554*/ 	.short	0x010a
        /*0556*/ 	.byte	0x1e
	.zero		1


	//   ....[67]....
        /*0558*/ 	.word	0x00003d00
        /*055c*/ 	.word	0x000000ff
        /*0560*/ 	.word	0x00000000
        /*0564*/ 	.short	0x010a
        /*0566*/ 	.byte	0x07
	.zero		1


	//   ....[68]....
        /*0568*/ 	.word	0x00003d90
        /*056c*/ 	.word	0x000000ff
        /*0570*/ 	.word	0x00000000
        /*0574*/ 	.short	0x010a
        /*0576*/ 	.byte	0x07
	.zero		1


	//   ....[69]....
        /*0578*/ 	.word	0x00003e20
        /*057c*/ 	.word	0x000000ff
        /*0580*/ 	.word	0x00000000
        /*0584*/ 	.short	0x010a
        /*0586*/ 	.byte	0x07
	.zero		1


	//   ....[70]....
        /*0588*/ 	.word	0x00003ec0
        /*058c*/ 	.word	0x00000000
        /*0590*/ 	.word	0x00000000
        /*0594*/ 	.short	0x010a
        /*0596*/ 	.byte	0xff
	.zero		1


	//   ....[71]....
        /*0598*/ 	.word	0x00003f00
        /*059c*/ 	.word	0x00000000
        /*05a0*/ 	.word	0x00000000
        /*05a4*/ 	.short	0x010a
        /*05a6*/ 	.byte	0xff
	.zero		1


	//   ....[72]....
        /*05a8*/ 	.word	0x00003f70
        /*05ac*/ 	.word	0x000000ff
        /*05b0*/ 	.word	0x00000000
        /*05b4*/ 	.short	0x0101
        /*05b6*/ 	.byte	0x06
	.zero		1


	//   ....[73]....
        /*05b8*/ 	.word	0x00003fb0
        /*05bc*/ 	.word	0x000000ff
        /*05c0*/ 	.word	0x00000100
        /*05c4*/ 	.short	0x010a
        /*05c6*/ 	.byte	0x05
	.zero		1


	//   ....[74]....
        /*05c8*/ 	.word	0x00004000
        /*05cc*/ 	.word	0x000000ff
        /*05d0*/ 	.word	0x00000000
        /*05d4*/ 	.short	0x0101
        /*05d6*/ 	.byte	0x06
	.zero		1


	//   ....[75]....
        /*05d8*/ 	.word	0x00004450
        /*05dc*/ 	.word	0x00000000
        /*05e0*/ 	.word	0x00000080
        /*05e4*/ 	.short	0x010a
        /*05e6*/ 	.byte	0xff
	.zero		1


	//   ....[76]....
        /*05e8*/ 	.word	0x00004510
        /*05ec*/ 	.word	0x00000000
        /*05f0*/ 	.word	0x00000000
        /*05f4*/ 	.short	0x0101
        /*05f6*/ 	.byte	0xff
	.zero		1


	//   ....[77]....
        /*05f8*/ 	.word	0x00004830
        /*05fc*/ 	.word	0x000000ff
        /*0600*/ 	.word	0x00000078
        /*0604*/ 	.short	0x010a
        /*0606*/ 	.byte	0x07
	.zero		1


	//   ....[78]....
        /*0608*/ 	.word	0x00004a20
        /*060c*/ 	.word	0x000000ff
        /*0610*/ 	.word	0x00000050
        /*0614*/ 	.short	0x010a
        /*0616*/ 	.byte	0x07
	.zero		1


	//   ....[79]....
        /*0618*/ 	.word	0x00004c10
        /*061c*/ 	.word	0x000000ff
        /*0620*/ 	.word	0x00000030
        /*0624*/ 	.short	0x010b
        /*0626*/ 	.byte	0x07
	.zero		1


	//   ....[80]....
        /*0628*/ 	.word	0x00004c20
        /*062c*/ 	.word	0x000000ff
        /*0630*/ 	.word	0x00000000
        /*0634*/ 	.short	0x0101
        /*0636*/ 	.byte	0x0e
	.zero		1


	//   ....[81]....
        /*0638*/ 	.word	0x00004c40
        /*063c*/ 	.word	0x000000ff
        /*0640*/ 	.word	0x00000058
        /*0644*/ 	.short	0x010a
        /*0646*/ 	.byte	0x07
	.zero		1


	//   ....[82]....
        /*0648*/ 	.word	0x00004df0
        /*064c*/ 	.word	0x000000ff
        /*0650*/ 	.word	0x00000038
        /*0654*/ 	.short	0x010b
        /*0656*/ 	.byte	0x07
	.zero		1


	//   ....[83]....
        /*0658*/ 	.word	0x00004e00
        /*065c*/ 	.word	0x000000ff
        /*0660*/ 	.word	0x00000000
        /*0664*/ 	.short	0x0101
        /*0666*/ 	.byte	0x0e
	.zero		1


	//   ....[84]....
        /*0668*/ 	.word	0x00004e10
        /*066c*/ 	.word	0x000000ff
        /*0670*/ 	.word	0x00000060
        /*0674*/ 	.short	0x010a
        /*0676*/ 	.byte	0x07
	.zero		1


	//   ....[85]....
        /*0678*/ 	.word	0x00005040
        /*067c*/ 	.word	0x000000ff
        /*0680*/ 	.word	0x00000040
        /*0684*/ 	.short	0x010b
        /*0686*/ 	.byte	0x07
	.zero		1


	//   ....[86]....
        /*0688*/ 	.word	0x000050b0
        /*068c*/ 	.word	0x000000ff
        /*0690*/ 	.word	0x00000000
        /*0694*/ 	.short	0x0101
        /*0696*/ 	.byte	0x0e
	.zero		1


	//   ....[87]....
        /*0698*/ 	.word	0x000050f0
        /*069c*/ 	.word	0x000000ff
        /*06a0*/ 	.word	0x00000068
        /*06a4*/ 	.short	0x010a
        /*06a6*/ 	.byte	0x07
	.zero		1


	//   ....[88]....
        /*06a8*/ 	.word	0x00005320
        /*06ac*/ 	.word	0x000000ff
        /*06b0*/ 	.word	0x00000048
        /*06b4*/ 	.short	0x010b
        /*06b6*/ 	.byte	0x07
	.zero		1


	//   ....[89]....
        /*06b8*/ 	.word	0x00005340
        /*06bc*/ 	.word	0x000000ff
        /*06c0*/ 	.word	0x00000000
        /*06c4*/ 	.short	0x0101
        /*06c6*/ 	.byte	0x0d
	.zero		1


	//   ....[90]....
        /*06c8*/ 	.word	0x00005370
        /*06cc*/ 	.word	0x000000ff
        /*06d0*/ 	.word	0x00000050
        /*06d4*/ 	.short	0x010a
        /*06d6*/ 	.byte	0x07
	.zero		1


	//   ....[91]....
        /*06d8*/ 	.word	0x00005390
        /*06dc*/ 	.word	0x000000ff
        /*06e0*/ 	.word	0x00000058
        /*06e4*/ 	.short	0x010a
        /*06e6*/ 	.byte	0x07
	.zero		1


	//   ....[92]....
        /*06e8*/ 	.word	0x000053b0
        /*06ec*/ 	.word	0x000000ff
        /*06f0*/ 	.word	0x00000060
        /*06f4*/ 	.short	0x010a
        /*06f6*/ 	.byte	0x07
	.zero		1


	//   ....[93]....
        /*06f8*/ 	.word	0x000053f0
        /*06fc*/ 	.word	0x00000000
        /*0700*/ 	.word	0x00000068
        /*0704*/ 	.short	0x010a
        /*0706*/ 	.byte	0xff
	.zero		1


	//   ....[94]....
        /*0708*/ 	.word	0x00005740
        /*070c*/ 	.word	0x00000000
        /*0710*/ 	.word	0x00000080
        /*0714*/ 	.short	0x010a
        /*0716*/ 	.byte	0xff
	.zero		1


	//   ....[95]....
        /*0718*/ 	.word	0x00005850
        /*071c*/ 	.word	0x00000000
        /*0720*/ 	.word	0x00000000
        /*0724*/ 	.short	0x0101
        /*0726*/ 	.byte	0xff
	.zero		1


	//   ....[96]....
        /*0728*/ 	.word	0x00006270
        /*072c*/ 	.word	0x000000ff
        /*0730*/ 	.word	0x00000030
        /*0734*/ 	.short	0x010a
        /*0736*/ 	.byte	0x30
	.zero		1


	//   ....[97]....
        /*0738*/ 	.word	0x000062b0
        /*073c*/ 	.word	0x0000004a
        /*0740*/ 	.word	0x000000a0
        /*0744*/ 	.short	0x010a
        /*0746*/ 	.byte	0xff
	.zero		1


	//   ....[98]....
        /*0748*/ 	.word	0x000063c0
        /*074c*/ 	.word	0x000000ff
        /*0750*/ 	.word	0x00000030
        /*0754*/ 	.short	0x010a
        /*0756*/ 	.byte	0x30
	.zero		1


	//   ....[99]....
        /*0758*/ 	.word	0x00006490
        /*075c*/ 	.word	0x0000004a
        /*0760*/ 	.word	0x000000a0
        /*0764*/ 	.short	0x010a
        /*0766*/ 	.byte	0xff
	.zero		1


	//   ....[100]....
        /*0768*/ 	.word	0x00006c40
        /*076c*/ 	.word	0x00000000
        /*0770*/ 	.word	0x00000000
        /*0774*/ 	.short	0x0101
        /*0776*/ 	.byte	0xff
	.zero		1


	//   ....[101]....
        /*0778*/ 	.word	0x00006c50
        /*077c*/ 	.word	0x00000003
        /*0780*/ 	.word	0x00000030
        /*0784*/ 	.short	0x010a
        /*0786*/ 	.byte	0xff
	.zero		1


	//   ....[102]....
        /*0788*/ 	.word	0x00006d10
        /*078c*/ 	.word	0x00000003
        /*0790*/ 	.word	0x00000030
        /*0794*/ 	.short	0x010a
        /*0796*/ 	.byte	0xff
	.zero		1


	//   ....[103]....
        /*0798*/ 	.word	0x00007500
        /*079c*/ 	.word	0x00000052
        /*07a0*/ 	.word	0x00000000
        /*07a4*/ 	.short	0x0101
        /*07a6*/ 	.byte	0xff
	.zero		1


	//   ....[104]....
        /*07a8*/ 	.word	0x00007520
        /*07ac*/ 	.word	0x00000053
        /*07b0*/ 	.word	0x00000030
        /*07b4*/ 	.short	0x010a
        /*07b6*/ 	.byte	0xff
	.zero		1


	//   ....[105]....
        /*07b8*/ 	.word	0x000075d0
        /*07bc*/ 	.word	0x00000053
        /*07c0*/ 	.word	0x00000030
        /*07c4*/ 	.short	0x010a
        /*07c6*/ 	.byte	0xff
	.zero		1


	//   ....[106]....
        /*07c8*/ 	.word	0x00007dc0
        /*07cc*/ 	.word	0x00000052
        /*07d0*/ 	.word	0x00000000
        /*07d4*/ 	.short	0x0101
        /*07d6*/ 	.byte	0xff
	.zero		1


	//   ....[107]....
        /*07d8*/ 	.word	0x00007de0
        /*07dc*/ 	.word	0x00000058
        /*07e0*/ 	.word	0x00000030
        /*07e4*/ 	.short	0x010a
        /*07e6*/ 	.byte	0xff
	.zero		1


	//   ....[108]....
        /*07e8*/ 	.word	0x00007e90
        /*07ec*/ 	.word	0x00000058
        /*07f0*/ 	.word	0x00000030
        /*07f4*/ 	.short	0x010a
        /*07f6*/ 	.byte	0xff
	.zero		1


	//   ....[109]....
        /*07f8*/ 	.word	0x00008140
        /*07fc*/ 	.word	0x0000004a
        /*0800*/ 	.word	0x00000000
        /*0804*/ 	.short	0x0101
        /*0806*/ 	.byte	0xff
	.zero		1


	//   ....[110]....
        /*0808*/ 	.word	0x000086d0
        /*080c*/ 	.word	0x00000002
        /*0810*/ 	.word	0x00000000
        /*0814*/ 	.short	0x0101
        /*0816*/ 	.byte	0xff
	.zero		1


	//   ....[111]....
        /*0818*/ 	.word	0x00008940
        /*081c*/ 	.word	0x000000ff
        /*0820*/ 	.word	0x00000000
        /*0824*/ 	.short	0x0101
        /*0826*/ 	.byte	0x04
	.zero		1


	//   ....[112]....
        /*0828*/ 	.word	0x00008960
        /*082c*/ 	.word	0x00000003
        /*0830*/ 	.word	0x000000f0
        /*0834*/ 	.short	0x010a
        /*0836*/ 	.byte	0xff
	.zero		1


	//   ....[113]....
        /*0838*/ 	.word	0x000089c0
        /*083c*/ 	.word	0x00000002
        /*0840*/ 	.word	0x00000018
        /*0844*/ 	.short	0x010a
        /*0846*/ 	.byte	0xff
	.zero		1


	//   ....[114]....
        /*0848*/ 	.word	0x00008a20
        /*084c*/ 	.word	0x00000002
        /*0850*/ 	.word	0x00000018
        /*0854*/ 	.short	0x010a
        /*0856*/ 	.byte	0xff
	.zero		1


	//   ....[115]....
        /*0858*/ 	.word	0x00008a70
        /*085c*/ 	.word	0x00000002
        /*0860*/ 	.word	0x00000080
        /*0864*/ 	.short	0x010a
        /*0866*/ 	.byte	0xff
	.zero		1


	//   ....[116]....
        /*0868*/ 	.word	0x00008ad0
        /*086c*/ 	.word	0x00000000
        /*0870*/ 	.word	0x00000000
        /*0874*/ 	.short	0x010a
        /*0876*/ 	.byte	0xff
	.zero		1


	//   ....[117]....
        /*0878*/ 	.word	0x00008b30
        /*087c*/ 	.word	0x00000000
        /*0880*/ 	.word	0x00000000
        /*0884*/ 	.short	0x010a
        /*0886*/ 	.byte	0xff
	.zero		1


	//   ....[118]....
        /*0888*/ 	.word	0x00008b80
        /*088c*/ 	.word	0x00000000
        /*0890*/ 	.word	0x000000e0
        /*0894*/ 	.short	0x010a
        /*0896*/ 	.byte	0xff
	.zero		1


	//   ....[119]....
        /*0898*/ 	.word	0x00008be0
        /*089c*/ 	.word	0x00000000
        /*08a0*/ 	.word	0x00000090
        /*08a4*/ 	.short	0x010a
        /*08a6*/ 	.byte	0xff
	.zero		1


	//   ....[120]....
        /*08a8*/ 	.word	0x00008c30
        /*08ac*/ 	.word	0x00000000
        /*08b0*/ 	.word	0x00000080
        /*08b4*/ 	.short	0x010a
        /*08b6*/ 	.byte	0xff
	.zero		1


	//   ....[121]....
        /*08b8*/ 	.word	0x00008c90
        /*08bc*/ 	.word	0x00000000
        /*08c0*/ 	.word	0x00000090
        /*08c4*/ 	.short	0x010a
        /*08c6*/ 	.byte	0xff
	.zero		1


	//   ....[122]....
        /*08c8*/ 	.word	0x00008cf0
        /*08cc*/ 	.word	0x00000004
        /*08d0*/ 	.word	0x00000008
        /*08d4*/ 	.short	0x010a
        /*08d6*/ 	.byte	0xff
	.zero		1


	//   ....[123]....
        /*08d8*/ 	.word	0x00008dd0
        /*08dc*/ 	.word	0x00000002
        /*08e0*/ 	.word	0x00000008
        /*08e4*/ 	.short	0x010a
        /*08e6*/ 	.byte	0xff
	.zero		1


	//   ....[124]....
        /*08e8*/ 	.word	0x00008e20
        /*08ec*/ 	.word	0x00000000
        /*08f0*/ 	.word	0x00000080
        /*08f4*/ 	.short	0x010a
        /*08f6*/ 	.byte	0xff
	.zero		1


	//   ....[125]....
        /*08f8*/ 	.word	0x00008e80
        /*08fc*/ 	.word	0x00000000
        /*0900*/ 	.word	0x000000c0
        /*0904*/ 	.short	0x010a
        /*0906*/ 	.byte	0xff
	.zero		1


	//   ....[126]....
        /*0908*/ 	.word	0x00008ee0
        /*090c*/ 	.word	0x00000000
        /*0910*/ 	.word	0x00000000
        /*0914*/ 	.short	0x010a
        /*0916*/ 	.byte	0xff
	.zero		1


	//   ....[127]....
        /*0918*/ 	.word	0x00008f40
        /*091c*/ 	.word	0x00000000
        /*0920*/ 	.word	0x00000000
        /*0924*/ 	.short	0x010a
        /*0926*/ 	.byte	0xff
	.zero		1


	//   ....[128]....
        /*0928*/ 	.word	0x00008fa0
        /*092c*/ 	.word	0x00000000
        /*0930*/ 	.word	0x00000000
        /*0934*/ 	.short	0x010a
        /*0936*/ 	.byte	0xff
	.zero		1


	//   ....[129]....
        /*0938*/ 	.word	0x00009000
        /*093c*/ 	.word	0x00000000
        /*0940*/ 	.word	0x00000000
        /*0944*/ 	.short	0x010a
        /*0946*/ 	.byte	0xff
	.zero		1


	//   ....[130]....
        /*0948*/ 	.word	0x00009060
        /*094c*/ 	.word	0x00000000
        /*0950*/ 	.word	0x00000100
        /*0954*/ 	.short	0x010a
        /*0956*/ 	.byte	0xff
	.zero		1


	//   ....[131]....
        /*0958*/ 	.word	0x000090b0
        /*095c*/ 	.word	0x00000000
        /*0960*/ 	.word	0x00000080
        /*0964*/ 	.short	0x010a
        /*0966*/ 	.byte	0xff
	.zero		1


	//   ....[132]....
        /*0968*/ 	.word	0x00009110
        /*096c*/ 	.word	0x00000000
        /*0970*/ 	.word	0x00000078
        /*0974*/ 	.short	0x010a
        /*0976*/ 	.byte	0xff
	.zero		1


	//   ....[133]....
        /*0978*/ 	.word	0x00009170
        /*097c*/ 	.word	0x00000003
        /*0980*/ 	.word	0x00000050
        /*0984*/ 	.short	0x010a
        /*0986*/ 	.byte	0xff
	.zero		1


	//   ....[134]....
        /*0988*/ 	.word	0x000091d0
        /*098c*/ 	.word	0x00000003
        /*0990*/ 	.word	0x00000058
        /*0994*/ 	.short	0x010a
        /*0996*/ 	.byte	0xff
	.zero		1


	//   ....[135]....
        /*0998*/ 	.word	0x00009230
        /*099c*/ 	.word	0x00000003
        /*09a0*/ 	.word	0x00000060
        /*09a4*/ 	.short	0x010a
        /*09a6*/ 	.byte	0xff
	.zero		1


	//   ....[136]....
        /*09a8*/ 	.word	0x00009290
        /*09ac*/ 	.word	0x00000003
        /*09b0*/ 	.word	0x00000068
        /*09b4*/ 	.short	0x010a
        /*09b6*/ 	.byte	0xff
	.zero		1


	//   ....[137]....
        /*09b8*/ 	.word	0x000092f0
        /*09bc*/ 	.word	0x00000000
        /*09c0*/ 	.word	0x00000050
        /*09c4*/ 	.short	0x010a
        /*09c6*/ 	.byte	0xff
	.zero		1


	//   ....[138]....
        /*09c8*/ 	.word	0x00009350
        /*09cc*/ 	.word	0x00000000
        /*09d0*/ 	.word	0x00000058
        /*09d4*/ 	.short	0x010a
        /*09d6*/ 	.byte	0xff
	.zero		1


	//   ....[139]....
        /*09d8*/ 	.word	0x000093b0
        /*09dc*/ 	.word	0x00000000
        /*09e0*/ 	.word	0x00000060
        /*09e4*/ 	.short	0x010a
        /*09e6*/ 	.byte	0xff
	.zero		1


	//   ....[140]....
        /*09e8*/ 	.word	0x00009400
        /*09ec*/ 	.word	0x00000000
        /*09f0*/ 	.word	0x00000080
        /*09f4*/ 	.short	0x010a
        /*09f6*/ 	.byte	0xff
	.zero		1


	//   ....[141]....
        /*09f8*/ 	.word	0x00009460
        /*09fc*/ 	.word	0x00000000
        /*0a00*/ 	.word	0x00000030
        /*0a04*/ 	.short	0x010a
        /*0a06*/ 	.byte	0xff
	.zero		1


	//   ....[142]....
        /*0a08*/ 	.word	0x000094b0
        /*0a0c*/ 	.word	0x0000004a
        /*0a10*/ 	.word	0x000000a0
        /*0a14*/ 	.short	0x010a
        /*0a16*/ 	.byte	0xff
	.zero		1


	//   ....[143]....
        /*0a18*/ 	.word	0x00009500
        /*0a1c*/ 	.word	0x00000003
        /*0a20*/ 	.word	0x00000030
        /*0a24*/ 	.short	0x010a
        /*0a26*/ 	.byte	0xff
	.zero		1


	//   ....[144]....
        /*0a28*/ 	.word	0x00009550
        /*0a2c*/ 	.word	0x00000053
        /*0a30*/ 	.word	0x00000030
        /*0a34*/ 	.short	0x010a
        /*0a36*/ 	.byte	0xff
	.zero		1


	//   ....[145]....
        /*0a38*/ 	.word	0x000095a0
        /*0a3c*/ 	.word	0x00000058
        /*0a40*/ 	.word	0x00000030
        /*0a44*/ 	.short	0x010a
        /*0a46*/ 	.byte	0xff
	.zero		1


	//----- nvinfo : EIATTR_NUM_MBARRIERS
	.align		4
.L_47:
        /*0a48*/ 	.byte	0x03, 0x38
        /*0a4a*/ 	.short	0x0021


	//----- nvinfo : EIATTR_EXIT_INSTR_OFFSETS
	.align		4
        /*0a4c*/ 	.byte	0x04, 0x1c
        /*0a4e*/ 	.short	(.L_49 - .L_48)


	//   ....[0]....
.L_48:
        /*0a50*/ 	.word	0x00002970


	//   ....[1]....
        /*0a54*/ 	.word	0x00002e70


	//   ....[2]....
        /*0a58*/ 	.word	0x00002ed0


	//   ....[3]....
        /*0a5c*/ 	.word	0x00004230


	//   ....[4]....
        /*0a60*/ 	.word	0x00005420


	//   ....[5]....
        /*0a64*/ 	.word	0x00005460


	//   ....[6]....
        /*0a68*/ 	.word	0x00008830


	//   ....[7]....
        /*0a6c*/ 	.word	0x000088b0


	//   ....[8]....
        /*0a70*/ 	.word	0x000088e0


	//   ....[9]....
        /*0a74*/ 	.word	0x00008950


	//----- nvinfo : EIATTR_MAX_THREADS
	.align		4
.L_49:
        /*0a78*/ 	.byte	0x04, 0x05
        /*0a7a*/ 	.short	(.L_51 - .L_50)
.L_50:
        /*0a7c*/ 	.word	0x00000100
        /*0a80*/ 	.word	0x00000001
        /*0a84*/ 	.word	0x00000001


	//----- nvinfo : EIATTR_CRS_STACK_SIZE
	.align		4
.L_51:
        /*0a88*/ 	.byte	0x04, 0x1e
        /*0a8a*/ 	.short	(.L_53 - .L_52)
.L_52:
        /*0a8c*/ 	.word	0x00000000


	//----- nvinfo : EIATTR_CBANK_PARAM_SIZE
	.align		4
.L_53:
        /*0a90*/ 	.byte	0x03, 0x19
        /*0a92*/ 	.short	0x0800


	//----- nvinfo : EIATTR_PARAM_CBANK
	.align		4
        /*0a94*/ 	.byte	0x04, 0x0a
        /*0a96*/ 	.short	(.L_55 - .L_54)
	.align		4
.L_54:
        /*0a98*/ 	.word	index@(.nv.constant0._ZN7cutlass13device_kernelINS_4gemm6kernel13GemmUniversalIN4cute5tupleIJiiiiEEENS1_10collective13CollectiveMmaINS1_35MainloopSm100TmaUmmaWarpSpecializedILi3ELi2ELi4ENS5_IJNS4_1CILi8EEENSA_ILi1EEESC_EEEEENS5_IJNSA_ILi128EEESF_NSA_ILi64EEEEEENS_6half_tENS5_IJSC_llEEESI_SJ_NS4_8TiledMMAINS4_8MMA_AtomIJNS4_26SM100_MMA_F16BF16_2x1SM_SSISI_SI_fLi128ELi128ELNS4_4UMMA5MajorE1ELSO_1ELNSN_7ScaleInE0ELSP_0EEEEEENS4_6LayoutINS5_IJSC_SC_SC_EEENS5_IJNSA_ILi0EEESU_SU_EEEEENS5_IJNS4_10UnderscoreESX_SX_EEEEENS4_18SM100_TMA_2SM_LOADENS4_14ComposedLayoutINS4_7SwizzleILi3ELi4ELi3EEENS4_18smem_ptr_flag_bitsILi16EEENSS_INS5_IJSG_SB_EEENS5_IJSC_SG_EEEEEEEvNS4_8identityENS4_28SM100_TMA_2SM_LOAD_MULTICASTES19_vS1A_EENS_8epilogue10collective18CollectiveEpilogueINS1D_23Sm100TmaWarpSpecializedILi4ELi2ELi16ELb1ELb0EEEJNS5_IJSG_SF_SG_EEENS5_IJNSS_ISG_SC_EENSS_INS5_IJNSA_ILi16EEENSA_ILi2EEEEEES17_EEEEESI_NS5_IJlSC_lEEESI_S1P_NS1D_6fusion15FusionCallbacksIS1H_NS1Q_17LinearCombinationISI_fSI_fLNS_15FloatRoundStyleE2EEES1I_S1O_JEEENS4_5SM1004TMEM4LOAD26SM100_TMEM_LOAD_32dp32b16xENS4_13SM90_TMA_LOADENS11_INS12_ILi1ELi4ELi3EEES15_NSS_INS5_IJSB_S1K_EEENS5_IJS1K_SC_EEEEEEENS4_39AutoVectorizingCopyWithAssumedAlignmentILi128EEENS4_14SM90_TMA_STOREES25_S27_S27_EEEvvEEEEvNT_6ParamsE)
        /*0a9c*/ 	.short	0x0380
        /*0a9e*/ 	.short	0x0800


	//----- nvinfo : EIATTR_SW_WAR
	.align		4
.L_55:
        /*0aa0*/ 	.byte	0x04, 0x36
        /*0aa2*/ 	.short	(.L_57 - .L_56)
.L_56:
        /*0aa4*/ 	.word	0x00000008
.L_57:


//--------------------- .nv.callgraph             --------------------------
	.section	.nv.callgraph,"",@"SHT_CUDA_CALLGRAPH"
	.align	4
	.sectionentsize	8
	.align		4
        /*0000*/ 	.word	0x00000000
	.align		4
        /*0004*/ 	.word	0xffffffff
	.align		4
        /*0008*/ 	.word	index@(_ZN7cutlass13device_kernelINS_4gemm6kernel13GemmUniversalIN4cute5tupleIJiiiiEEENS1_10collective13CollectiveMmaINS1_35MainloopSm100TmaUmmaWarpSpecializedILi3ELi2ELi4ENS5_IJNS4_1CILi8EEENSA_ILi1EEESC_EEEEENS5_IJNSA_ILi128EEESF_NSA_ILi64EEEEEENS_6half_tENS5_IJSC_llEEESI_SJ_NS4_8TiledMMAINS4_8MMA_AtomIJNS4_26SM100_MMA_F16BF16_2x1SM_SSISI_SI_fLi128ELi128ELNS4_4UMMA5MajorE1ELSO_1ELNSN_7ScaleInE0ELSP_0EEEEEENS4_6LayoutINS5_IJSC_SC_SC_EEENS5_IJNSA_ILi0EEESU_SU_EEEEENS5_IJNS4_10UnderscoreESX_SX_EEEEENS4_18SM100_TMA_2SM_LOADENS4_14ComposedLayoutINS4_7SwizzleILi3ELi4ELi3EEENS4_18smem_ptr_flag_bitsILi16EEENSS_INS5_IJSG_SB_EEENS5_IJSC_SG_EEEEEEEvNS4_8identityENS4_28SM100_TMA_2SM_LOAD_MULTICASTES19_vS1A_EENS_8epilogue10collective18CollectiveEpilogueINS1D_23Sm100TmaWarpSpecializedILi4ELi2ELi16ELb1ELb0EEEJNS5_IJSG_SF_SG_EEENS5_IJNSS_ISG_SC_EENSS_INS5_IJNSA_ILi16EEENSA_ILi2EEEEEES17_EEEEESI_NS5_IJlSC_lEEESI_S1P_NS1D_6fusion15FusionCallbacksIS1H_NS1Q_17LinearCombinationISI_fSI_fLNS_15FloatRoundStyleE2EEES1I_S1O_JEEENS4_5SM1004TMEM4LOAD26SM100_TMEM_LOAD_32dp32b16xENS4_13SM90_TMA_LOADENS11_INS12_ILi1ELi4ELi3EEES15_NSS_INS5_IJSB_S1K_EEENS5_IJS1K_SC_EEEEEEENS4_39AutoVectorizingCopyWithAssumedAlignmentILi128EEENS4_14SM90_TMA_STOREES25_S27_S27_EEEvvEEEEvNT_6ParamsE)
	.align		4
        /*000c*/ 	.word	index@(__assertfail)
	.align		4
        /*0010*/ 	.word	0x00000000
	.align		4
        /*0014*/ 	.word	0xfffffffe
	.align		4
        /*0018*/ 	.word	0x00000000
	.align		4
        /*001c*/ 	.word	0xfffffffd
	.align		4
        /*0020*/ 	.word	0x00000000
	.align		4
        /*0024*/ 	.word	0xfffffffc


//--------------------- .nv.constant4             --------------------------
	.section	.nv.constant4,"a",@progbits
	.align	8
	.align		8
.nv.constant4:
        /*0000*/ 	.dword	__assertfail
	.align		8
        /*0008*/ 	.dword	__unnamed_1
	.align		8
        /*0010*/ 	.dword	__unnamed_2
	.align		8
        /*0018*/ 	.dword	_ZN40_INTERNAL_3271856e_4_k_cu_a7d18502_417384cuda3std3__45__cpo5beginE
	.align		8
        /*0020*/ 	.dword	_ZN40_INTERNAL_3271856e_4_k_cu_a7d18502_417384cuda3std3__45__cpo3endE
	.align		8
        /*0028*/ 	.dword	_ZN40_INTERNAL_3271856e_4_k_cu_a7d18502_417384cuda3std3__45__cpo6cbeginE
	.align		8
        /*0030*/ 	.dword	_ZN40_INTERNAL_3271856e_4_k_cu_a7d18502_417384cuda3std3__45__cpo4cendE
	.align		8
        /*0038*/ 	.dword	_ZN40_INTERNAL_3271856e_4_k_cu_a7d18502_417384cuda3std3__442_GLOBAL__N__3271856e_4_k_cu_a7d18502_417386ignoreE
	.align		8
        /*0040*/ 	.dword	_ZN40_INTERNAL_3271856e_4_k_cu_a7d18502_417384cuda3std3__419piecewise_constructE
	.align		8
        /*0048*/ 	.dword	_ZN40_INTERNAL_3271856e_4_k_cu_a7d18502_417384cuda3std3__48in_placeE
	.align		8
        /*0050*/ 	.dword	_ZN40_INTERNAL_3271856e_4_k_cu_a7d18502_417384cuda3std6ranges3__45__cpo4swapE
	.align		8
        /*0058*/ 	.dword	_ZN40_INTERNAL_3271856e_4_k_cu_a7d18502_417384cuda3std6ranges3__45__cpo9iter_moveE
	.align		8
        /*0060*/ 	.dword	_ZN40_INTERNAL_3271856e_4_k_cu_a7d18502_417384cute7productE
	.align		8
        /*0068*/ 	.dword	_ZN40_INTERNAL_3271856e_4_k_cu_a7d18502_417384cute1_E
	.align		8
        /*0070*/ 	.dword	$str$25
	.align		8
        /*0078*/ 	.dword	$str$26
	.align		8
        /*0080*/ 	.dword	$str$27
	.align		8
        /*0088*/ 	.dword	$str$28


//--------------------- .text._ZN7cutlass13device_kernelINS_4gemm6kernel13GemmUniversalIN4cute5tupleIJiiiiEEENS1_10collective13CollectiveMmaINS1_35MainloopSm100TmaUmmaWarpSpecializedILi3ELi2ELi4ENS5_IJNS4_1CILi8EEENSA_ILi1EEESC_EEEEENS5_IJNSA_ILi128EEESF_NSA_ILi64EEEEEENS_6half_tENS5_IJSC_llEEESI_SJ_NS4_8TiledMMAINS4_8MMA_AtomIJNS4_26SM100_MMA_F16BF16_2x1SM_SSISI_SI_fLi128ELi128ELNS4_4UMMA5MajorE1ELSO_1ELNSN_7ScaleInE0ELSP_0EEEEEENS4_6LayoutINS5_IJSC_SC_SC_EEENS5_IJNSA_ILi0EEESU_SU_EEEEENS5_IJNS4_10UnderscoreESX_SX_EEEEENS4_18SM100_TMA_2SM_LOADENS4_14ComposedLayoutINS4_7SwizzleILi3ELi4ELi3EEENS4_18smem_ptr_flag_bitsILi16EEENSS_INS5_IJSG_SB_EEENS5_IJSC_SG_EEEEEEEvNS4_8identityENS4_28SM100_TMA_2SM_LOAD_MULTICASTES19_vS1A_EENS_8epilogue10collective18CollectiveEpilogueINS1D_23Sm100TmaWarpSpecializedILi4ELi2ELi16ELb1ELb0EEEJNS5_IJSG_SF_SG_EEENS5_IJNSS_ISG_SC_EENSS_INS5_IJNSA_ILi16EEENSA_ILi2EEEEEES17_EEEEESI_NS5_IJlSC_lEEESI_S1P_NS1D_6fusion15FusionCallbacksIS1H_NS1Q_17LinearCombinationISI_fSI_fLNS_15FloatRoundStyleE2EEES1I_S1O_JEEENS4_5SM1004TMEM4LOAD26SM100_TMEM_LOAD_32dp32b16xENS4_13SM90_TMA_LOADENS11_INS12_ILi1ELi4ELi3EEES15_NSS_INS5_IJSB_S1K_EEENS5_IJS1K_SC_EEEEEEENS4_39AutoVectorizingCopyWithAssumedAlignmentILi128EEENS4_14SM90_TMA_STOREES25_S27_S27_EEEvvEEEEvNT_6ParamsE --------------------------
	.section	.text._ZN7cutlass13device_kernelINS_4gemm6kernel13GemmUniversalIN4cute5tupleIJiiiiEEENS1_10collective13CollectiveMmaINS1_35MainloopSm100TmaUmmaWarpSpecializedILi3ELi2ELi4ENS5_IJNS4_1CILi8EEENSA_ILi1EEESC_EEEEENS5_IJNSA_ILi128EEESF_NSA_ILi64EEEEEENS_6half_tENS5_IJSC_llEEESI_SJ_NS4_8TiledMMAINS4_8MMA_AtomIJNS4_26SM100_MMA_F16BF16_2x1SM_SSISI_SI_fLi128ELi128ELNS4_4UMMA5MajorE1ELSO_1ELNSN_7ScaleInE0ELSP_0EEEEEENS4_6LayoutINS5_IJSC_SC_SC_EEENS5_IJNSA_ILi0EEESU_SU_EEEEENS5_IJNS4_10UnderscoreESX_SX_EEEEENS4_18SM100_TMA_2SM_LOADENS4_14ComposedLayoutINS4_7SwizzleILi3ELi4ELi3EEENS4_18smem_ptr_flag_bitsILi16EEENSS_INS5_IJSG_SB_EEENS5_IJSC_SG_EEEEEEEvNS4_8identityENS4_28SM100_TMA_2SM_LOAD_MULTICASTES19_vS1A_EENS_8epilogue10collective18CollectiveEpilogueINS1D_23Sm100TmaWarpSpecializedILi4ELi2ELi16ELb1ELb0EEEJNS5_IJSG_SF_SG_EEENS5_IJNSS_ISG_SC_EENSS_INS5_IJNSA_ILi16EEENSA_ILi2EEEEEES17_EEEEESI_NS5_IJlSC_lEEESI_S1P_NS1D_6fusion15FusionCallbacksIS1H_NS1Q_17LinearCombinationISI_fSI_fLNS_15FloatRoundStyleE2EEES1I_S1O_JEEENS4_5SM1004TMEM4LOAD26SM100_TMEM_LOAD_32dp32b16xENS4_13SM90_TMA_LOADENS11_INS12_ILi1ELi4ELi3EEES15_NSS_INS5_IJSB_S1K_EEENS5_IJS1K_SC_EEEEEEENS4_39AutoVectorizingCopyWithAssumedAlignmentILi128EEENS4_14SM90_TMA_STOREES25_S27_S27_EEEvvEEEEvNT_6ParamsE,"ax",@progbits
	.align	128
.text._ZN7cutlass13device_kernelINS_4gemm6kernel13GemmUniversalIN4cute5tupleIJiiiiEEENS1_10collective13CollectiveMmaINS1_35MainloopSm100TmaUmmaWarpSpecializedILi3ELi2ELi4ENS5_IJNS4_1CILi8EEENSA_ILi1EEESC_EEEEENS5_IJNSA_ILi128EEESF_NSA_ILi64EEEEEENS_6half_tENS5_IJSC_llEEESI_SJ_NS4_8TiledMMAINS4_8MMA_AtomIJNS4_26SM100_MMA_F16BF16_2x1SM_SSISI_SI_fLi128ELi128ELNS4_4UMMA5MajorE1ELSO_1ELNSN_7ScaleInE0ELSP_0EEEEEENS4_6LayoutINS5_IJSC_SC_SC_EEENS5_IJNSA_ILi0EEESU_SU_EEEEENS5_IJNS4_10UnderscoreESX_SX_EEEEENS4_18SM100_TMA_2SM_LOADENS4_14ComposedLayoutINS4_7SwizzleILi3ELi4ELi3EEENS4_18smem_ptr_flag_bitsILi16EEENSS_INS5_IJSG_SB_EEENS5_IJSC_SG_EEEEEEEvNS4_8identityENS4_28SM100_TMA_2SM_LOAD_MULTICASTES19_vS1A_EENS_8epilogue10collective18CollectiveEpilogueINS1D_23Sm100TmaWarpSpecializedILi4ELi2ELi16ELb1ELb0EEEJNS5_IJSG_SF_SG_EEENS5_IJNSS_ISG_SC_EENSS_INS5_IJNSA_ILi16EEENSA_ILi2EEEEEES17_EEEEESI_NS5_IJlSC_lEEESI_S1P_NS1D_6fusion15FusionCallbacksIS1H_NS1Q_17LinearCombinationISI_fSI_fLNS_15FloatRoundStyleE2EEES1I_S1O_JEEENS4_5SM1004TMEM4LOAD26SM100_TMEM_LOAD_32dp32b16xENS4_13SM90_TMA_LOADENS11_INS12_ILi1ELi4ELi3EEES15_NSS_INS5_IJSB_S1K_EEENS5_IJS1K_SC_EEEEEEENS4_39AutoVectorizingCopyWithAssumedAlignmentILi128EEENS4_14SM90_TMA_STOREES25_S27_S27_EEEvvEEEEvNT_6ParamsE:
        .type           _ZN7cutlass13device_kernelINS_4gemm6kernel13GemmUniversalIN4cute5tupleIJiiiiEEENS1_10collective13CollectiveMmaINS1_35MainloopSm100TmaUmmaWarpSpecializedILi3ELi2ELi4ENS5_IJNS4_1CILi8EEENSA_ILi1EEESC_EEEEENS5_IJNSA_ILi128EEESF_NSA_ILi64EEEEEENS_6half_tENS5_IJSC_llEEESI_SJ_NS4_8TiledMMAINS4_8MMA_AtomIJNS4_26SM100_MMA_F16BF16_2x1SM_SSISI_SI_fLi128ELi128ELNS4_4UMMA5MajorE1ELSO_1ELNSN_7ScaleInE0ELSP_0EEEEEENS4_6LayoutINS5_IJSC_SC_SC_EEENS5_IJNSA_ILi0EEESU_SU_EEEEENS5_IJNS4_10UnderscoreESX_SX_EEEEENS4_18SM100_TMA_2SM_LOADENS4_14ComposedLayoutINS4_7SwizzleILi3ELi4ELi3EEENS4_18smem_ptr_flag_bitsILi16EEENSS_INS5_IJSG_SB_EEENS5_IJSC_SG_EEEEEEEvNS4_8identityENS4_28SM100_TMA_2SM_LOAD_MULTICASTES19_vS1A_EENS_8epilogue10collective18CollectiveEpilogueINS1D_23Sm100TmaWarpSpecializedILi4ELi2ELi16ELb1ELb0EEEJNS5_IJSG_SF_SG_EEENS5_IJNSS_ISG_SC_EENSS_INS5_IJNSA_ILi16EEENSA_ILi2EEEEEES17_EEEEESI_NS5_IJlSC_lEEESI_S1P_NS1D_6fusion15FusionCallbacksIS1H_NS1Q_17LinearCombinationISI_fSI_fLNS_15FloatRoundStyleE2EEES1I_S1O_JEEENS4_5SM1004TMEM4LOAD26SM100_TMEM_LOAD_32dp32b16xENS4_13SM90_TMA_LOADENS11_INS12_ILi1ELi4ELi3EEES15_NSS_INS5_IJSB_S1K_EEENS5_IJS1K_SC_EEEEEEENS4_39AutoVectorizingCopyWithAssumedAlignmentILi128EEENS4_14SM90_TMA_STOREES25_S27_S27_EEEvvEEEEvNT_6ParamsE,@function
        .size           _ZN7cutlass13device_kernelINS_4gemm6kernel13GemmUniversalIN4cute5tupleIJiiiiEEENS1_10collective13CollectiveMmaINS1_35MainloopSm100TmaUmmaWarpSpecializedILi3ELi2ELi4ENS5_IJNS4_1CILi8EEENSA_ILi1EEESC_EEEEENS5_IJNSA_ILi128EEESF_NSA_ILi64EEEEEENS_6half_tENS5_IJSC_llEEESI_SJ_NS4_8TiledMMAINS4_8MMA_AtomIJNS4_26SM100_MMA_F16BF16_2x1SM_SSISI_SI_fLi128ELi128ELNS4_4UMMA5MajorE1ELSO_1ELNSN_7ScaleInE0ELSP_0EEEEEENS4_6LayoutINS5_IJSC_SC_SC_EEENS5_IJNSA_ILi0EEESU_SU_EEEEENS5_IJNS4_10UnderscoreESX_SX_EEEEENS4_18SM100_TMA_2SM_LOADENS4_14ComposedLayoutINS4_7SwizzleILi3ELi4ELi3EEENS4_18smem_ptr_flag_bitsILi16EEENSS_INS5_IJSG_SB_EEENS5_IJSC_SG_EEEEEEEvNS4_8identityENS4_28SM100_TMA_2SM_LOAD_MULTICASTES19_vS1A_EENS_8epilogue10collective18CollectiveEpilogueINS1D_23Sm100TmaWarpSpecializedILi4ELi2ELi16ELb1ELb0EEEJNS5_IJSG_SF_SG_EEENS5_IJNSS_ISG_SC_EENSS_INS5_IJNSA_ILi16EEENSA_ILi2EEEEEES17_EEEEESI_NS5_IJlSC_lEEESI_S1P_NS1D_6fusion15FusionCallbacksIS1H_NS1Q_17LinearCombinationISI_fSI_fLNS_15FloatRoundStyleE2EEES1I_S1O_JEEENS4_5SM1004TMEM4LOAD26SM100_TMEM_LOAD_32dp32b16xENS4_13SM90_TMA_LOADENS11_INS12_ILi1ELi4ELi3EEES15_NSS_INS5_IJSB_S1K_EEENS5_IJS1K_SC_EEEEEEENS4_39AutoVectorizingCopyWithAssumedAlignmentILi128EEENS4_14SM90_TMA_STOREES25_S27_S27_EEEvvEEEEvNT_6ParamsE,(.L_x_194 - _ZN7cutlass13device_kernelINS_4gemm6kernel13GemmUniversalIN4cute5tupleIJiiiiEEENS1_10collective13CollectiveMmaINS1_35MainloopSm100TmaUmmaWarpSpecializedILi3ELi2ELi4ENS5_IJNS4_1CILi8EEENSA_ILi1EEESC_EEEEENS5_IJNSA_ILi128EEESF_NSA_ILi64EEEEEENS_6half_tENS5_IJSC_llEEESI_SJ_NS4_8TiledMMAINS4_8MMA_AtomIJNS4_26SM100_MMA_F16BF16_2x1SM_SSISI_SI_fLi128ELi128ELNS4_4UMMA5MajorE1ELSO_1ELNSN_7ScaleInE0ELSP_0EEEEEENS4_6LayoutINS5_IJSC_SC_SC_EEENS5_IJNSA_ILi0EEESU_SU_EEEEENS5_IJNS4_10UnderscoreESX_SX_EEEEENS4_18SM100_TMA_2SM_LOADENS4_14ComposedLayoutINS4_7SwizzleILi3ELi4ELi3EEENS4_18smem_ptr_flag_bitsILi16EEENSS_INS5_IJSG_SB_EEENS5_IJSC_SG_EEEEEEEvNS4_8identityENS4_28SM100_TMA_2SM_LOAD_MULTICASTES19_vS1A_EENS_8epilogue10collective18CollectiveEpilogueINS1D_23Sm100TmaWarpSpecializedILi4ELi2ELi16ELb1ELb0EEEJNS5_IJSG_SF_SG_EEENS5_IJNSS_ISG_SC_EENSS_INS5_IJNSA_ILi16EEENSA_ILi2EEEEEES17_EEEEESI_NS5_IJlSC_lEEESI_S1P_NS1D_6fusion15FusionCallbacksIS1H_NS1Q_17LinearCombinationISI_fSI_fLNS_15FloatRoundStyleE2EEES1I_S1O_JEEENS4_5SM1004TMEM4LOAD26SM100_TMEM_LOAD_32dp32b16xENS4_13SM90_TMA_LOADENS11_INS12_ILi1ELi4ELi3EEES15_NSS_INS5_IJSB_S1K_EEENS5_IJS1K_SC_EEEEEEENS4_39AutoVectorizingCopyWithAssumedAlignmentILi128EEENS4_14SM90_TMA_STOREES25_S27_S27_EEEvvEEEEvNT_6ParamsE)
        .other          _ZN7cutlass13device_kernelINS_4gemm6kernel13GemmUniversalIN4cute5tupleIJiiiiEEENS1_10collective13CollectiveMmaINS1_35MainloopSm100TmaUmmaWarpSpecializedILi3ELi2ELi4ENS5_IJNS4_1CILi8EEENSA_ILi1EEESC_EEEEENS5_IJNSA_ILi128EEESF_NSA_ILi64EEEEEENS_6half_tENS5_IJSC_llEEESI_SJ_NS4_8TiledMMAINS4_8MMA_AtomIJNS4_26SM100_MMA_F16BF16_2x1SM_SSISI_SI_fLi128ELi128ELNS4_4UMMA5MajorE1ELSO_1ELNSN_7ScaleInE0ELSP_0EEEEEENS4_6LayoutINS5_IJSC_SC_SC_EEENS5_IJNSA_ILi0EEESU_SU_EEEEENS5_IJNS4_10UnderscoreESX_SX_EEEEENS4_18SM100_TMA_2SM_LOADENS4_14ComposedLayoutINS4_7SwizzleILi3ELi4ELi3EEENS4_18smem_ptr_flag_bitsILi16EEENSS_INS5_IJSG_SB_EEENS5_IJSC_SG_EEEEEEEvNS4_8identityENS4_28SM100_TMA_2SM_LOAD_MULTICASTES19_vS1A_EENS_8epilogue10collective18CollectiveEpilogueINS1D_23Sm100TmaWarpSpecializedILi4ELi2ELi16ELb1ELb0EEEJNS5_IJSG_SF_SG_EEENS5_IJNSS_ISG_SC_EENSS_INS5_IJNSA_ILi16EEENSA_ILi2EEEEEES17_EEEEESI_NS5_IJlSC_lEEESI_S1P_NS1D_6fusion15FusionCallbacksIS1H_NS1Q_17LinearCombinationISI_fSI_fLNS_15FloatRoundStyleE2EEES1I_S1O_JEEENS4_5SM1004TMEM4LOAD26SM100_TMEM_LOAD_32dp32b16xENS4_13SM90_TMA_LOADENS11_INS12_ILi1ELi4ELi3EEES15_NSS_INS5_IJSB_S1K_EEENS5_IJS1K_SC_EEEEEEENS4_39AutoVectorizingCopyWithAssumedAlignmentILi128EEENS4_14SM90_TMA_STOREES25_S27_S27_EEEvvEEEEvNT_6ParamsE,@"STO_CUDA_ENTRY STV_DEFAULT"
_ZN7cutlass13device_kernelINS_4gemm6kernel13GemmUniversalIN4cute5tupleIJiiiiEEENS1_10collective13CollectiveMmaINS1_35MainloopSm100TmaUmmaWarpSpecializedILi3ELi2ELi4ENS5_IJNS4_1CILi8EEENSA_ILi1EEESC_EEEEENS5_IJNSA_ILi128EEESF_NSA_ILi64EEEEEENS_6half_tENS5_IJSC_llEEESI_SJ_NS4_8TiledMMAINS4_8MMA_AtomIJNS4_26SM100_MMA_F16BF16_2x1SM_SSISI_SI_fLi128ELi128ELNS4_4UMMA5MajorE1ELSO_1ELNSN_7ScaleInE0ELSP_0EEEEEENS4_6LayoutINS5_IJSC_SC_SC_EEENS5_IJNSA_ILi0EEESU_SU_EEEEENS5_IJNS4_10UnderscoreESX_SX_EEEEENS4_18SM100_TMA_2SM_LOADENS4_14ComposedLayoutINS4_7SwizzleILi3ELi4ELi3EEENS4_18smem_ptr_flag_bitsILi16EEENSS_INS5_IJSG_SB_EEENS5_IJSC_SG_EEEEEEEvNS4_8identityENS4_28SM100_TMA_2SM_LOAD_MULTICASTES19_vS1A_EENS_8epilogue10collective18CollectiveEpilogueINS1D_23Sm100TmaWarpSpecializedILi4ELi2ELi16ELb1ELb0EEEJNS5_IJSG_SF_SG_EEENS5_IJNSS_ISG_SC_EENSS_INS5_IJNSA_ILi16EEENSA_ILi2EEEEEES17_EEEEESI_NS5_IJlSC_lEEESI_S1P_NS1D_6fusion15FusionCallbacksIS1H_NS1Q_17LinearCombinationISI_fSI_fLNS_15FloatRoundStyleE2EEES1I_S1O_JEEENS4_5SM1004TMEM4LOAD26SM100_TMEM_LOAD_32dp32b16xENS4_13SM90_TMA_LOADENS11_INS12_ILi1ELi4ELi3EEES15_NSS_INS5_IJSB_S1K_EEENS5_IJS1K_SC_EEEEEEENS4_39AutoVectorizingCopyWithAssumedAlignmentILi128EEENS4_14SM90_TMA_STOREES25_S27_S27_EEEvvEEEEvNT_6ParamsE:
[----:B------:R-:W1:Y:S01]  /*0000*/  LDC R1, c[0x0][0x37c] ;  /* 0x0000df00ff017b82 */ /* 0x000e620000000800 */
[----:B------:R-:W2:Y:S01]  /*0010*/  S2R R72, SR_TID.X ;  /* 0x0000000000487919 */ /* 0x000ea20000002100 */
[----:B------:R-:W3:Y:S06]  /*0020*/  LDCU.64 UR4, c[0x0][0x890] ;  /* 0x00011200ff0477ac */ /* 0x000eec0008000a00 */
[----:B------:R-:W4:Y:S01]  /*0030*/  S2UR UR37, SR_CgaCtaId ;  /* 0x00000000002579c3 */ /* 0x000f220000008800 */
[----:B------:R-:W-:Y:S02]  /*0040*/  PRMT R59, RZ, 0x7610, R59 ;  /* 0x00007610ff3b7816 */ /* 0x000fe4000000003b */
[----:B------:R-:W-:Y:S01]  /*0050*/  ELECT P1, URZ, PT ;  /* 0x0000000000ff782f */ /* 0x000fe20003820000 */
[----:B------:R-:W1:Y:S01]  /*0060*/  LDCU.64 UR46, c[0x0][0x358] ;  /* 0x00006b00ff2e77ac */ /* 0x000e620008000a00 */
[----:B---3--:R-:W-:-:S04]  /*0070*/  UISETP.NE.U32.AND UP0, UPT, UR4, URZ, UPT ;  /* 0x000000ff0400728c */ /* 0x008fc8000bf05070 */
[----:B------:R-:W-:Y:S02]  /*0080*/  UISETP.NE.AND.EX UP0, UPT, UR5, URZ, UPT, UP0 ;  /* 0x000000ff0500728c */ /* 0x000fe4000bf05300 */
[----:B----4-:R-:W-:Y:S02]  /*0090*/  ULOP3.LUT UR9, UR37, 0x1, URZ, 0xc0, !UPT ;  /* 0x0000000125097892 */ /* 0x010fe4000f8ec0ff */
[----:B------:R-:W-:Y:S01]  /*00a0*/  ULOP3.LUT UR8, UR37, 0x1, URZ, 0x3c, !UPT ;  /* 0x0000000125087892 */ /* 0x000fe2000f8e3cff */
[----:B--2---:R-:W-:-:S05]  /*00b0*/  SHF.R.U32.HI R66, RZ, 0x5, R72 ;  /* 0x00000005ff427819 */ /* 0x004fca0000011648 */
[----:B------:R-:W2:Y:S02]  /*00c0*/  SHFL.IDX PT, R0, R66, RZ, 0x1f ;  /* 0x00001fff42007589 */ /* 0x000ea400000e0000 */
[----:B--2---:R-:W-:Y:S01]  /*00d0*/  R2UR UR10, R0 ;  /* 0x00000000000a72ca */ /* 0x004fe200000e0000 */
[----:B-1----:R-:W-:-:S14]  /*00e0*/  BRA.U UP0, `(.L_x_0) ;  /* 0x00000001002c7547 */ /* 0x002fdc000b800000 */
[----:B------:R-:W1:Y:S02]  /*00f0*/  LDCU.64 UR6, c[0x0][0x888] ;  /* 0x00011100ff0677ac */ /* 0x000e640008000a00 */
[----:B-1----:R-:W-:-:S04]  /*0100*/  UISETP.NE.U32.AND UP0, UPT, UR6, URZ, UPT ;  /* 0x000000ff0600728c */ /* 0x002fc8000bf05070 */
[----:B------:R-:W-:-:S09]  /*0110*/  UISETP.NE.AND.EX UP0, UPT, UR7, URZ, UPT, UP0 ;  /* 0x000000ff0700728c */ /* 0x000fd2000bf05300 */
[----:B------:R-:W-:Y:S05]  /*0120*/  BRA.U !UP0, `(.L_x_1) ;  /* 0x0000000108107547 */ /* 0x000fea000b800000 */
[----:B------:R-:W1:Y:S02]  /*0130*/  LDC.64 R2, c[0x0][0x888] ;  /* 0x00022200ff027b82 */ /* 0x000e640000000a00 */
[----:B-1----:R1:W5:Y:S01]  /*0140*/  LDG.E R35, desc[UR46][R2.64] ;  /* 0x0000002e02237981 */ /* 0x002362000c1e1900 */
[----:B------:R-:W-:Y:S01]  /*0150*/  HFMA2 R59, -RZ, RZ, 0, 5.9604644775390625e-08 ;  /* 0x00000001ff3b7431 */ /* 0x000fe200000001ff */
[----:B------:R-:W-:Y:S05]  /*0160*/  BRA `(.L_x_0) ;  /* 0x00000000000c7947 */ /* 0x000fea0003800000 */
.L_x_1:
[----:B------:R-:W1:Y:S01]  /*0170*/  LDCU UR6, c[0x0][0x880] ;  /* 0x00011000ff0677ac */ /* 0x000e620008000800 */
[----:B------:R-:W-:Y:S01]  /*0180*/  HFMA2 R59, -RZ, RZ, 0, 5.9604644775390625e-08 ;  /* 0x00000001ff3b7431 */ /* 0x000fe200000001ff */
[----:B-1----:R-:W-:-:S07]  /*0190*/  MOV R35, UR6 ;  /* 0x0000000600237c02 */ /* 0x002fce0008000f00 */
.L_x_0:
[----:B------:R-:W2:Y:S02]  /*01a0*/  LDCU.64 UR6, c[0x0][0x8b0] ;  /* 0x00011600ff0677ac */ /* 0x000ea40008000a00 */
[----:B--2---:R-:W-:-:S04]  /*01b0*/  UISETP.NE.U32.AND UP0, UPT, UR6, URZ, UPT ;  /* 0x000000ff0600728c */ /* 0x004fc8000bf05070 */
[----:B------:R-:W-:-:S09]  /*01c0*/  UISETP.NE.AND.EX UP0, UPT, UR7, URZ, UPT, UP0 ;  /* 0x000000ff0700728c */ /* 0x000fd2000bf05300 */
[----:B------:R-:W-:Y:S05]  /*01d0*/  BRA.U UP0, `(.L_x_2) ;  /* 0x0000000100247547 */ /* 0x000fea000b800000 */
[----:B------:R-:W2:Y:S02]  /*01e0*/  LDCU.64 UR6, c[0x0][0x8a8] ;  /* 0x00011500ff0677ac */ /* 0x000ea40008000a00 */
[----:B--2---:R-:W-:-:S04]  /*01f0*/  UISETP.NE.U32.AND UP0, UPT, UR6, URZ, UPT ;  /* 0x000000ff0600728c */ /* 0x004fc8000bf05070 */
[----:B------:R-:W-:-:S09]  /*0200*/  UISETP.NE.AND.EX UP0, UPT, UR7, URZ, UPT, UP0 ;  /* 0x000000ff0700728c */ /* 0x000fd2000bf05300 */
[----:B------:R-:W-:Y:S05]  /*0210*/  BRA.U !UP0, `(.L_x_3) ;  /* 0x00000001080c7547 */ /* 0x000fea000b800000 */
[----:B------:R-:W2:Y:S02]  /*0220*/  LDC.64 R32, c[0x0][0x8a8] ;  /* 0x00022a00ff207b82 */ /* 0x000ea40000000a00 */
[----:B--2---:R2:W5:Y:S01]  /*0230*/  LDG.E R32, desc[UR46][R32.64] ;  /* 0x0000002e20207981 */ /* 0x004562000c1e1900 */
[----:B------:R-:W-:Y:S05]  /*0240*/  BRA `(.L_x_2) ;  /* 0x0000000000087947 */ /* 0x000fea0003800000 */
.L_x_3:
[----:B------:R-:W2:Y:S02]  /*0250*/  LDCU UR6, c[0x0][0x8a0] ;  /* 0x00011400ff0677ac */ /* 0x000ea40008000800 */
[----:B--2---:R-:W-:Y:S02]  /*0260*/  MOV R32, UR6 ;  /* 0x0000000600207c02 */ /* 0x004fe40008000f00 */
.L_x_2:
[----:B------:R-:W-:Y:S01]  /*0270*/  IMAD.U32 R0, RZ, RZ, UR10 ;  /* 0x0000000aff007e24 */ /* 0x000fe2000f8e00ff */
[----:B------:R-:W-:Y:S04]  /*0280*/  BSSY.RECONVERGENT B0, `(.L_x_4) ;  /* 0x000000c000007945 */ /* 0x000fe80003800200 */
[C---:B------:R-:W-:Y:S02]  /*0290*/  ISETP.NE.OR P2, PT, R0.reuse, 0x1, !P1 ;  /* 0x000000010000780c */ /* 0x040fe40004f45670 */
[----:B------:R-:W-:-:S11]  /*02a0*/  ISETP.NE.OR P0, PT, R0, 0x3, !P1 ;  /* 0x000000030000780c */ /* 0x000fd60004f05670 */
[----:B------:R-:W-:Y:S05]  /*02b0*/  @P2 BRA `(.L_x_5) ;  /* 0x0000000000202947 */ /* 0x000fea0003800000 */
[----:B------:R-:W3:Y:S02]  /*02c0*/  LDCU.64 UR6, c[0x0][0x348] ;  /* 0x00006900ff0677ac */ /* 0x000ee40008000a00 */
[----:B---3--:R-:W-:Y:S02]  /*02d0*/  UIADD3 UR12, UP1, UPT, UR6, 0x80, URZ ;  /* 0x00000080060c7890 */ /* 0x008fe4000ff3e0ff */
[----:B------:R-:W-:Y:S02]  /*02e0*/  UIADD3 UR6, UP0, UPT, UR6, 0x180, URZ ;  /* 0x0000018006067890 */ /* 0x000fe4000ff1e0ff */
[----:B------:R-:W-:Y:S02]  /*02f0*/  UIADD3.X UR13, UPT, UPT, URZ, UR7, URZ, UP1, !UPT ;  /* 0x00000007ff0d7290 */ /* 0x000fe40008ffe4ff */
[----:B------:R-:W-:-:S07]  /*0300*/  UIADD3.X UR7, UPT, UPT, URZ, UR7, URZ, UP0, !UPT ;  /* 0x00000007ff077290 */ /* 0x000fce00087fe4ff */
[----:B------:R3:W-:Y:S02]  /*0310*/  UTMACCTL.PF [UR12] ;  /* 0x000000000c0079b9 */ /* 0x0007e40008040000 */
[----:B------:R3:W-:Y:S02]  /*0320*/  UTMACCTL.PF [UR6] ;  /* 0x00000000060079b9 */ /* 0x0007e40008040000 */
[----:B---3--:R-:W-:Y:S01]  /*0330*/  NOP ;  /* 0x0000000000007918 */ /* 0x008fe20000000000 */
.L_x_5:
[----:B------:R-:W-:Y:S05]  /*0340*/  BSYNC.RECONVERGENT B0 ;  /* 0x0000000000007941 */ /* 0x000fea0003800200 */
.L_x_4:
[----:B------:R-:W-:Y:S04]  /*0350*/  BSSY.RECONVERGENT B0, `(.L_x_6) ;  /* 0x000000a000007945 */ /* 0x000fe80003800200 */
        /* <DEDUP_REMOVED lines=9> */
.L_x_7:
[----:B------:R-:W-:Y:S05]  /*03f0*/  BSYNC.RECONVERGENT B0 ;  /* 0x0000000000007941 */ /* 0x000fea0003800200 */
.L_x_6:
[----:B------:R-:W3:Y:S01]  /*0400*/  LDCU.64 UR6, c[0x0][0x888] ;  /* 0x00011100ff0677ac */ /* 0x000ee20008000a00 */
[----:B------:R-:W-:Y:S02]  /*0410*/  UISETP.EQ.U32.AND UP0, UPT, UR4, URZ, UPT ;  /* 0x000000ff0400728c */ /* 0x000fe4000bf02070 */
[----:B------:R-:W-:Y:S02]  /*0420*/  UPLOP3.LUT UP5, UPT, UPT, UPT, UPT, 0x80, 0x8 ;  /* 0x000000000008789c */ /* 0x000fe40003faf070 */
[----:B---3--:R-:W-:-:S04]  /*0430*/  UISETP.NE.U32.AND UP1, UPT, UR6, URZ, UPT ;  /* 0x000000ff0600728c */ /* 0x008fc8000bf25070 */
[----:B------:R-:W-:-:S04]  /*0440*/  UISETP.NE.AND.EX UP1, UPT, UR7, URZ, UPT, UP1 ;  /* 0x000000ff0700728c */ /* 0x000fc8000bf25310 */
[----:B------:R-:W-:-:S04]  /*0450*/  UISETP.EQ.OR.EX UP2, UPT, UR5, URZ, !UP1, UP0 ;  /* 0x000000ff0500728c */ /* 0x000fc8000cf42700 */
[----:B------:R-:W-:-:S05]  /*0460*/  UP2UR UR50, UPR, URZ, 0x4 ;  /* 0x00000004ff327883 */ /* 0x000fca0008000000 */
[----:B------:R-:W-:Y:S07]  /*0470*/  BRA.U !UP2, `(.L_x_8) ;  /* 0x000000010a207547 */ /* 0x000fee000b800000 */
[----:B------:R-:W-:Y:S01]  /*0480*/  UISETP.NE.U32.AND UP2, UPT, UR4, URZ, UPT ;  /* 0x000000ff0400728c */ /* 0x000fe2000bf45070 */
[----:B-----5:R-:W-:Y:S01]  /*0490*/  FSETP.NEU.AND P0, PT, R35, RZ, PT ;  /* 0x000000ff2300720b */ /* 0x020fe20003f0d000 */
[----:B------:R-:W-:Y:S02]  /*04a0*/  USEL UR4, URZ, 0xffffffff, UP1 ;  /* 0xffffffffff047887 */ /* 0x000fe40008800000 */
[----:B------:R-:W-:-:S10]  /*04b0*/  UISETP.NE.AND.EX UP2, UPT, UR5, URZ, UPT, UP2 ;  /* 0x000000ff0500728c */ /* 0x000fd4000bf45320 */
[----:B------:R-:W-:Y:S01]  /*04c0*/  VOTEU.ANY UP0, P0 ;  /* 0x0000000000ff7886 */ /* 0x000fe20000000100 */
[----:B------:R-:W-:-:S04]  /*04d0*/  @!UP2 USEL UR4, URZ, 0xffffffff, UP0 ;  /* 0xffffffffff04a887 */ /* 0x000fc80008000000 */
[----:B------:R-:W-:-:S04]  /*04e0*/  ULOP3.LUT UR4, UR4, 0x1, URZ, 0xc0, !UPT ;  /* 0x0000000104047892 */ /* 0x000fc8000f8ec0ff */
[----:B------:R-:W-:-:S11]  /*04f0*/  UISETP.NE.U32.AND UP5, UPT, UR4, 0x1, UPT ;  /* 0x000000010400788c */ /* 0x000fd6000bfa5070 */
.L_x_8:
[----:B------:R-:W3:Y:S01]  /*0500*/  SHFL.IDX PT, R0, R66, RZ, 0x1f ;  /* 0x00001fff42007589 */ /* 0x000ee200000e0000 */
[----:B------:R-:W-:-:S04]  /*0510*/  UISETP.NE.AND UP0, UPT, UR10, 0x2, UPT ;  /* 0x000000020a00788c */ /* 0x000fc8000bf05270 */
[----:B------:R-:W-:Y:S02]  /*0520*/  UISETP.EQ.AND UP2, UPT, UR9, URZ, !UP0 ;  /* 0x000000ff0900728c */ /* 0x000fe4000c742270 */
[----:B------:R-:W-:-:S04]  /*0530*/  USEL UR6, URZ, 0x1, UP0 ;  /* 0x00000001ff067887 */ /* 0x000fc80008000000 */
[----:B------:R-:W-:Y:S02]  /*0540*/  PLOP3.LUT P5, PT, P1, PT, UP2, 0x80, 0x8 ;  /* 0x000000000008781c */ /* 0x000fe40000faf028 */
[----:B---3--:R-:W-:-:S13]  /*0550*/  ISETP.NE.AND P0, PT, R0, RZ, PT ;  /* 0x000000ff0000720c */ /* 0x008fda0003f05270 */
[----:B------:R-:W-:Y:S05]  /*0560*/  @P0 BRA `(.L_x_9) ;  /* 0x00000000004c0947 */ /* 0x000fea0003800000 */
[----:B------:R-:W-:Y:S01]  /*0570*/  UMOV UR7, 0x400 ;  /* 0x0000040000077882 */ /* 0x000fe20000000000 */
[----:B------:R-:W-:Y:S01]  /*0580*/  UMOV UR5, 0x1 ;  /* 0x0000000100057882 */ /* 0x000fe20000000000 */
[----:B------:R-:W-:Y:S01]  /*0590*/  UMOV UR4, 0x4 ;  /* 0x0000000400047882 */ /* 0x000fe20000000000 */
[----:B------:R-:W-:Y:S02]  /*05a0*/  ULEA UR7, UR37, UR7, 0x18 ;  /* 0x0000000725077291 */ /* 0x000fe4000f8ec0ff */
[----:B------:R-:W-:-:S04]  /*05b0*/  UIADD3 UR12, UPT, UPT, -UR5, 0x100000, URZ ;  /* 0x00100000050c7890 */ /* 0x000fc8000fffe1ff */
[----:B------:R-:W-:Y:S02]  /*05c0*/  USHF.L.U32 UR13, UR12, 0xb, URZ ;  /* 0x0000000b0c0d7899 */ /* 0x000fe400080006ff */
[----:B------:R-:W-:Y:S02]  /*05d0*/  USHF.L.U32 UR12, UR12, 0x1, URZ ;  /* 0x000000010c0c7899 */ /* 0x000fe400080006ff */
[----:B------:R-:W-:-:S04]  /*05e0*/  UIADD3 UR4, UPT, UPT, -UR4, 0x100000, URZ ;  /* 0x0010000004047890 */ /* 0x000fc8000fffe1ff */
[----:B------:R-:W-:Y:S02]  /*05f0*/  USHF.L.U32 UR5, UR4, 0xb, URZ ;  /* 0x0000000b04057899 */ /* 0x000fe400080006ff */
[----:B------:R-:W-:Y:S01]  /*0600*/  USHF.L.U32 UR4, UR4, 0x1, URZ ;  /* 0x0000000104047899 */ /* 0x000fe200080006ff */
[----:B------:R-:W-:Y:S01]  /*0610*/  ELECT P0, URZ, PT ;  /* 0x0000000000ff782f */ /* 0x000fe20003800000 */
[----:B------:R-:W3:Y:S02]  /*0620*/  FENCE.VIEW.ASYNC.S ;  /* 0x00000000000073c6 */ /* 0x000ee40000000000 */
[----:B---3--:R3:W4:Y:S08]  /*0630*/  SYNCS.EXCH.64 URZ, [UR7], UR12 ;  /* 0x0000000c07ff75b2 */ /* 0x0087300008000100 */
[----:B------:R3:W1:Y:S01]  /*0640*/  SYNCS.EXCH.64 URZ, [UR7+0x18], UR4 ;  /* 0x0000180407ff75b2 */ /* 0x0006620008000100 */
[----:B------:R3:W1:Y:S01]  /*0650*/  SYNCS.EXCH.64 URZ, [UR7+0x8], UR12 ;  /* 0x0000080c07ff75b2 */ /* 0x0006620008000100 */
[----:B------:R3:W1:Y:S01]  /*0660*/  SYNCS.EXCH.64 URZ, [UR7+0x20], UR4 ;  /* 0x0000200407ff75b2 */ /* 0x0006620008000100 */
[----:B------:R3:W1:Y:S01]  /*0670*/  SYNCS.EXCH.64 URZ, [UR7+0x10], UR12 ;  /* 0x0000100c07ff75b2 */ /* 0x0006620008000100 */
[----:B------:R3:W1:Y:S01]  /*0680*/  SYNCS.EXCH.64 URZ, [UR7+0x28], UR4 ;  /* 0x0000280407ff75b2 */ /* 0x0006620008000100 */
[----:B------:R-:W-:Y:S01]  /*0690*/  NOP ;  /* 0x0000000000007918 */ /* 0x000fe20000000000 */
.L_x_9:
[----:B------:R-:W2:Y:S01]  /*06a0*/  SHFL.IDX PT, R0, R66, RZ, 0x1f ;  /* 0x00001fff42007589 */ /* 0x000ea200000e0000 */
[----:B------:R-:W-:Y:S01]  /*06b0*/  NOP ;  /* 0x0000000000007918 */ /* 0x000fe20000000000 */
[----:B--2---:R-:W-:-:S13]  /*06c0*/  ISETP.NE.AND P0, PT, R0, 0x1, PT ;  /* 0x000000010000780c */ /* 0x004fda0003f05270 */
[----:B------:R-:W-:Y:S05]  /*06d0*/  @P0 BRA `(.L_x_10) ;  /* 0x0000000000540947 */ /* 0x000fea0003800000 */
[----:B---3--:R-:W-:Y:S01]  /*06e0*/  UMOV UR7, 0x400 ;  /* 0x0000040000077882 */ /* 0x008fe20000000000 */
        /* <DEDUP_REMOVED lines=10> */
[----:B------:R-:W2:Y:S02]  /*0790*/  FENCE.VIEW.ASYNC.S ;  /* 0x00000000000073c6 */ /* 0x000ea40000000000 */
[----:B--2---:R2:W3:Y:S08]  /*07a0*/  SYNCS.EXCH.64 URZ, [UR7+0x30], UR12 ;  /* 0x0000300c07ff75b2 */ /* 0x0044f00008000100 */
[----:B------:R2:W1:Y:S01]  /*07b0*/  SYNCS.EXCH.64 URZ, [UR7+0x50], UR4 ;  /* 0x0000500407ff75b2 */ /* 0x0004620008000100 */
[----:B------:R2:W1:Y:S01]  /*07c0*/  SYNCS.EXCH.64 URZ, [UR7+0x38], UR12 ;  /* 0x0000380c07ff75b2 */ /* 0x0004620008000100 */
[----:B------:R2:W1:Y:S01]  /*07d0*/  SYNCS.EXCH.64 URZ, [UR7+0x58], UR4 ;  /* 0x0000580407ff75b2 */ /* 0x0004620008000100 */
[----:B------:R2:W1:Y:S01]  /*07e0*/  SYNCS.EXCH.64 URZ, [UR7+0x40], UR12 ;  /* 0x0000400c07ff75b2 */ /* 0x0004620008000100 */
[----:B------:R2:W1:Y:S01]  /*07f0*/  SYNCS.EXCH.64 URZ, [UR7+0x60], UR4 ;  /* 0x0000600407ff75b2 */ /* 0x0004620008000100 */
[----:B------:R2:W1:Y:S01]  /*0800*/  SYNCS.EXCH.64 URZ, [UR7+0x48], UR12 ;  /* 0x0000480c07ff75b2 */ /* 0x0004620008000100 */
[----:B------:R2:W1:Y:S01]  /*0810*/  SYNCS.EXCH.64 URZ, [UR7+0x68], UR4 ;  /* 0x0000680407ff75b2 */ /* 0x0004620008000100 */
[----:B------:R-:W-:Y:S01]  /*0820*/  NOP ;  /* 0x0000000000007918 */ /* 0x000fe20000000000 */
.L_x_10:
[----:B------:R-:W4:Y:S01]  /*0830*/  SHFL.IDX PT, R0, R66, RZ, 0x1f ;  /* 0x00001fff42007589 */ /* 0x000f2200000e0000 */
[----:B------:R-:W-:Y:S01]  /*0840*/  NOP ;  /* 0x0000000000007918 */ /* 0x000fe20000000000 */
[----:B----4-:R-:W-:-:S13]  /*0850*/  ISETP.NE.AND P0, PT, R0, 0x3, PT ;  /* 0x000000030000780c */ /* 0x010fda0003f05270 */
[----:B------:R-:W-:Y:S05]  /*0860*/  @P0 BRA `(.L_x_11) ;  /* 0x00000000002c0947 */ /* 0x000fea0003800000 */
[----:B--23--:R-:W-:Y:S01]  /*0870*/  UMOV UR5, 0x400 ;  /* 0x0000040000057882 */ /* 0x00cfe20000000000 */
[----:B------:R-:W-:Y:S01]  /*0880*/  UMOV UR4, 0x20 ;  /* 0x0000002000047882 */ /* 0x000fe20000000000 */
[----:B------:R-:W-:Y:S02]  /*0890*/  ULEA UR5, UR37, UR5, 0x18 ;  /* 0x0000000525057291 */ /* 0x000fe4000f8ec0ff */
[----:B------:R-:W-:-:S04]  /*08a0*/  UIADD3 UR12, UPT, UPT, -UR4, 0x100000, URZ ;  /* 0x00100000040c7890 */ /* 0x000fc8000fffe1ff */
[----:B------:R-:W-:Y:S02]  /*08b0*/  USHF.L.U32 UR13, UR12, 0xb, URZ ;  /* 0x0000000b0c0d7899 */ /* 0x000fe400080006ff */
[----:B------:R-:W-:Y:S01]  /*08c0*/  USHF.L.U32 UR12, UR12, 0x1, URZ ;  /* 0x000000010c0c7899 */ /* 0x000fe200080006ff */
[----:B------:R-:W-:Y:S01]  /*08d0*/  ELECT P0, URZ, PT ;  /* 0x0000000000ff782f */ /* 0x000fe20003800000 */
[----:B------:R-:W2:Y:S10]  /*08e0*/  FENCE.VIEW.ASYNC.S ;  /* 0x00000000000073c6 */ /* 0x000eb40000000000 */
[----:B--2---:R4:W2:Y:S01]  /*08f0*/  SYNCS.EXCH.64 URZ, [UR5+0x70], UR12 ;  /* 0x0000700c05ff75b2 */ /* 0x0048a20008000100 */
[----:B------:R4:W3:Y:S02]  /*0900*/  SYNCS.EXCH.64 URZ, [UR5+0x78], UR12 ;  /* 0x0000780c05ff75b2 */ /* 0x0008e40008000100 */
[----:B----4-:R-:W-:Y:S01]  /*0910*/  NOP ;  /* 0x0000000000007918 */ /* 0x010fe20000000000 */
.L_x_11:
[----:B------:R-:W4:Y:S01]  /*0920*/  SHFL.IDX PT, R0, R66, RZ, 0x1f ;  /* 0x00001fff42007589 */ /* 0x000f2200000e0000 */
[----:B------:R-:W-:Y:S01]  /*0930*/  NOP ;  /* 0x0000000000007918 */ /* 0x000fe20000000000 */
[----:B----4-:R-:W-:-:S13]  /*0940*/  ISETP.NE.AND P0, PT, R0, 0x4, PT ;  /* 0x000000040000780c */ /* 0x010fda0003f05270 */
[----:B------:R-:W-:Y:S05]  /*0950*/  @P0 BRA `(.L_x_12) ;  /* 0x0000000000480947 */ /* 0x000fea0003800000 */
[----:B--23--:R-:W-:Y:S01]  /*0960*/  UMOV UR7, 0x720 ;  /* 0x0000072000077882 */ /* 0x00cfe20000000000 */
[----:B------:R-:W-:Y:S01]  /*0970*/  UMOV UR5, 0x400 ;  /* 0x0000040000057882 */ /* 0x000fe20000000000 */
[----:B------:R-:W-:Y:S01]  /*0980*/  USEL UR7, UR7, 0x620, UP5 ;  /* 0x0000062007077887 */ /* 0x000fe2000a800000 */
        /* <DEDUP_REMOVED lines=10> */
[----:B--2---:R4:W2:Y:S08]  /*0a30*/  SYNCS.EXCH.64 URZ, [UR5+0x80], UR12 ;  /* 0x0000800c05ff75b2 */ /* 0x0048b00008000100 */
[----:B------:R4:W3:Y:S01]  /*0a40*/  SYNCS.EXCH.64 URZ, [UR5+0x90], UR14 ;  /* 0x0000900e05ff75b2 */ /* 0x0008e20008000100 */
[----:B------:R4:W1:Y:S01]  /*0a50*/  SYNCS.EXCH.64 URZ, [UR5+0x88], UR12 ;  /* 0x0000880c05ff75b2 */ /* 0x0008620008000100 */
[----:B------:R4:W1:Y:S02]  /*0a60*/  SYNCS.EXCH.64 URZ, [UR5+0x98], UR14 ;  /* 0x0000980e05ff75b2 */ /* 0x0008640008000100 */
[----:B----4-:R-:W-:Y:S01]  /*0a70*/  NOP ;  /* 0x0000000000007918 */ /* 0x010fe20000000000 */
.L_x_12:
[----:B------:R-:W4:Y:S01]  /*0a80*/  SHFL.IDX PT, R0, R66, RZ, 0x1f ;  /* 0x00001fff42007589 */ /* 0x000f2200000e0000 */
[----:B------:R-:W-:Y:S01]  /*0a90*/  NOP ;  /* 0x0000000000007918 */ /* 0x000fe20000000000 */
[----:B----4-:R-:W-:-:S13]  /*0aa0*/  ISETP.NE.AND P0, PT, R0, 0x5, PT ;  /* 0x000000050000780c */ /* 0x010fda0003f05270 */
[----:B------:R-:W-:Y:S05]  /*0ab0*/  @P0 BRA `(.L_x_13) ;  /* 0x0000000000540947 */ /* 0x000fea0003800000 */
[----:B--23--:R-:W-:Y:S01]  /*0ac0*/  UMOV UR7, 0x400 ;  /* 0x0000040000077882 */ /* 0x00cfe20000000000 */
        /* <DEDUP_REMOVED lines=14> */
[----:B------:R4:W1:Y:S01]  /*0bb0*/  SYNCS.EXCH.64 URZ, [UR7+0xc8], UR4 ;  /* 0x0000c80407ff75b2 */ /* 0x0008620008000100 */
[----:B------:R4:W1:Y:S01]  /*0bc0*/  SYNCS.EXCH.64 URZ, [UR7+0xb0], UR12 ;  /* 0x0000b00c07ff75b2 */ /* 0x0008620008000100 */
[----:B------:R4:W1:Y:S01]  /*0bd0*/  SYNCS.EXCH.64 URZ, [UR7+0xd0], UR4 ;  /* 0x0000d00407ff75b2 */ /* 0x0008620008000100 */
[----:B------:R4:W1:Y:S01]  /*0be0*/  SYNCS.EXCH.64 URZ, [UR7+0xb8], UR12 ;  /* 0x0000b80c07ff75b2 */ /* 0x0008620008000100 */
[----:B------:R4:W1:Y:S02]  /*0bf0*/  SYNCS.EXCH.64 URZ, [UR7+0xd8], UR4 ;  /* 0x0000d80407ff75b2 */ /* 0x0008640008000100 */
[----:B----4-:R-:W-:Y:S01]  /*0c00*/  NOP ;  /* 0x0000000000007918 */ /* 0x010fe20000000000 */
.L_x_13:
[----:B------:R-:W4:Y:S01]  /*0c10*/  SHFL.IDX PT, R0, R66, RZ, 0x1f ;  /* 0x00001fff42007589 */ /* 0x000f2200000e0000 */
[----:B------:R-:W-:Y:S01]  /*0c20*/  ISETP.NE.OR P1, PT, RZ, UR10, !P1 ;  /* 0x0000000aff007c0c */ /* 0x000fe2000cf25670 */
        /* <DEDUP_REMOVED lines=12> */
[----:B------:R4:W3:Y:S01]  /*0cf0*/  SYNCS.EXCH.64 URZ, [UR5+0xf0], UR12 ;  /* 0x0000f00c05ff75b2 */ /* 0x0008e20008000100 */
[----:B------:R4:W1:Y:S01]  /*0d00*/  SYNCS.EXCH.64 URZ, [UR5+0xe8], UR12 ;  /* 0x0000e80c05ff75b2 */ /* 0x0008620008000100 */
[----:B------:R4:W1:Y:S02]  /*0d10*/  SYNCS.EXCH.64 URZ, [UR5+0xf8], UR12 ;  /* 0x0000f80c05ff75b2 */ /* 0x0008640008000100 */
[----:B----4-:R-:W-:Y:S01]  /*0d20*/  NOP ;  /* 0x0000000000007918 */ /* 0x010fe20000000000 */
.L_x_14:
[----:B------:R-:W-:Y:S01]  /*0d30*/  VOTEU.ALL UP0, P1 ;  /* 0x0000000000ff7886 */ /* 0x000fe20000800000 */
[----:B--23--:R-:W-:Y:S01]  /*0d40*/  UMOV UR12, 0x20 ;  /* 0x00000020000c7882 */ /* 0x00cfe20000000000 */
[----:B------:R-:W2:Y:S01]  /*0d50*/  LDCU UR5, c[0x0][0x36c] ;  /* 0x00006d80ff0577ac */ /* 0x000ea20008000800 */
[----:B------:R-:W-:Y:S01]  /*0d60*/  NOP ;  /* 0x0000000000007918 */ /* 0x000fe20000000000 */
[----:B------:R-:W-:Y:S01]  /*0d70*/  LOP3.LUT R10, R72, 0x1f, RZ, 0xc0, !PT ;  /* 0x0000001f480a7812 */ /* 0x000fe200078ec0ff */
[----:B------:R-:W-:Y:S01]  /*0d80*/  @!UP0 UMOV UR4, 0x400 ;  /* 0x0000040000048882 */ /* 0x000fe20000000000 */
[----:B------:R-:W-:-:S04]  /*0d90*/  @!UP0 UIADD3 UR12, UPT, UPT, -UR12, 0x100000, URZ ;  /* 0x001000000c0c8890 */ /* 0x000fc8000fffe1ff */
[----:B------:R-:W-:Y:S02]  /*0da0*/  @!UP0 USHF.L.U32 UR13, UR12, 0xb, URZ ;  /* 0x0000000b0c0d8899 */ /* 0x000fe400080006ff */
[----:B------:R-:W-:Y:S02]  /*0db0*/  @!UP0 USHF.L.U32 UR12, UR12, 0x1, URZ ;  /* 0x000000010c0c8899 */ /* 0x000fe400080006ff */
[----:B------:R-:W-:Y:S01]  /*0dc0*/  @!UP0 ULEA UR4, UR37, UR4, 0x18 ;  /* 0x0000000425048291 */ /* 0x000fe2000f8ec0ff */
[----:B------:R-:W-:Y:S01]  /*0dd0*/  VOTEU.ALL UP0, P1 ;  /* 0x0000000000ff7886 */ /* 0x000fe20000800000 */
[----:B------:R-:W-:Y:S02]  /*0de0*/  UISETP.NE.AND UP4, UPT, UR10, URZ, UPT ;  /* 0x000000ff0a00728c */ /* 0x000fe4000bf85270 */
[----:B--2---:R-:W-:Y:S01]  /*0df0*/  UISETP.EQ.U32.AND UP2, UPT, UR5, 0x1, UPT ;  /* 0x000000010500788c */ /* 0x004fe2000bf42070 */
[----:B------:R-:W2:Y:S07]  /*0e00*/  FENCE.VIEW.ASYNC.S ;  /* 0x00000000000073c6 */ /* 0x000eae0000000000 */
[----:B--2---:R2:W3:Y:S01]  /*0e10*/  @!UP0 SYNCS.EXCH.64 URZ, [UR4+0x100], UR12 ;  /* 0x0001000c04ff85b2 */ /* 0x0044e20008000100 */
[----:B------:R-:W-:Y:S05]  /*0e20*/  BRA.U !UP2, `(.L_x_15) ;  /* 0x000000010a087547 */ /* 0x000fea000b800000 */
[----:B-1-3--:R-:W-:Y:S01]  /*0e30*/  UCGABAR_ARV ;  /* 0x00000000000079c7 */ /* 0x00afe20008000000 */
[----:B------:R-:W-:Y:S05]  /*0e40*/  BRA `(.L_x_16) ;  /* 0x0000000000047947 */ /* 0x000fea0003800000 */
.L_x_15:
[----:B-1-3--:R-:W-:Y:S01]  /*0e50*/  NOP ;  /* 0x0000000000007918 */ /* 0x00afe20000000000 */
.L_x_16:
[----:B------:R-:W1:Y:S01]  /*0e60*/  S2R R11, SR_CTAID.X ;  /* 0x00000000000b7919 */ /* 0x000e620000002500 */
[----:B------:R-:W-:-:S05]  /*0e70*/  CS2R.32 R60, SR_CgaSize ;  /* 0x00000000003c7805 */ /* 0x000fca0000008a00 */
[----:B------:R-:W-:-:S05]  /*0e80*/  IMAD R60, R60, -0xa0, RZ ;  /* 0xffffff603c3c7824 */ /* 0x000fca00078e02ff */
[----:B------:R-:W-:-:S14]  /*0e90*/  R2UR UR5, R60 ;  /* 0x000000003c0572ca */ /* 0x000fdc00000e0000 */
[----:B------:R-:W3:Y:S01]  /*0ea0*/  LDCU UR5, c[0x0][UR5+0x2b0] ;  /* 0x00005600050577ac */ /* 0x000ee20008000800 */
[----:B------:R-:W-:-:S05]  /*0eb0*/  CS2R.32 R0, SR_CgaSize ;  /* 0x0000000000007805 */ /* 0x000fca0000008a00 */
[----:B------:R-:W-:-:S06]  /*0ec0*/  IMAD R0, R0, -0xa0, RZ ;  /* 0xffffff6000007824 */ /* 0x000fcc00078e02ff */
[----:B------:R-:W4:Y:S01]  /*0ed0*/  LDC R0, c[0x0][R0+0x2a0] ;  /* 0x0000a80000007b82 */ /* 0x000f220000000800 */
[----:B------:R-:W-:Y:S01]  /*0ee0*/  PRMT R8, RZ, 0x7610, R8 ;  /* 0x00007610ff087816 */ /* 0x000fe20000000008 */
[----:B------:R-:W3:Y:S01]  /*0ef0*/  S2R R20, SR_CTAID.Y ;  /* 0x0000000000147919 */ /* 0x000ee20000002600 */
[----:B------:R-:W-:-:S05]  /*0f00*/  CS2R.32 R60, SR_CgaSize ;  /* 0x00000000003c7805 */ /* 0x000fca0000008a00 */
[----:B------:R-:W-:-:S05]  /*0f10*/  IMAD R60, R60, -0xa0, RZ ;  /* 0xffffff603c3c7824 */ /* 0x000fca00078e02ff */
[----:B--2---:R-:W-:-:S14]  /*0f20*/  R2UR UR4, R60 ;  /* 0x000000003c0472ca */ /* 0x004fdc00000e0000 */
[----:B------:R-:W2:Y:S01]  /*0f30*/  LDCU UR4, c[0x0][UR4+0x2b4] ;  /* 0x00005680040477ac */ /* 0x000ea20008000800 */
[----:B------:R-:W1:Y:S01]  /*0f40*/  LDCU UR11, c[0x0][0xb30] ;  /* 0x00016600ff0b77ac */ /* 0x000e620008000800 */
[----:B------:R-:W3:Y:S01]  /*0f50*/  LDC R9, c[0x0][0xb24] ;  /* 0x0002c900ff097b82 */ /* 0x000ee20000000800 */
[----:B------:R-:W-:Y:S02]  /*0f60*/  UISETP.GT.U32.AND UP0, UPT, UR9, 0xffff, UPT ;  /* 0x0000ffff0900788c */ /* 0x000fe4000bf04070 */
[----:B------:R-:W-:Y:S02]  /*0f70*/  USHF.L.U32 UR7, UR37, 0x9, URZ ;  /* 0x0000000925077899 */ /* 0x000fe400080006ff */
[----:B------:R-:W-:Y:S01]  /*0f80*/  USEL UR12, UR9, 0xffff, !UP0 ;  /* 0x0000ffff090c7887 */ /* 0x000fe2000c000000 */
[----:B------:R-:W-:-:S05]  /*0f90*/  CS2R.32 R58, SR_CgaSize ;  /* 0x00000000003a7805 */ /* 0x000fca0000008a00 */
[----:B------:R-:W-:-:S06]  /*0fa0*/  IMAD R58, R58, -0xa0, RZ ;  /* 0xffffff603a3a7824 */ /* 0x000fcc00078e02ff */
[----:B------:R-:W4:Y:S01]  /*0fb0*/  LDC R58, c[0x0][R58+0x2a4] ;  /* 0x0000a9003a3a7b82 */ /* 0x000f220000000800 */
[----:B------:R-:W-:Y:S02]  /*0fc0*/  ULOP3.LUT UR7, UR7, 0xc00, URZ, 0xc0, !UPT ;  /* 0x00000c0007077892 */ /* 0x000fe4000f8ec0ff */
[----:B------:R-:W-:Y:S02]  /*0fd0*/  ULOP3.LUT UR12, UR12, 0xffff, URZ, 0xc0, !UPT ;  /* 0x0000ffff0c0c7892 */ /* 0x000fe4000f8ec0ff */
[----:B------:R-:W-:-:S03]  /*0fe0*/  UISETP.NE.AND UP3, UPT, UR10, 0x2, UPT ;  /* 0x000000020a00788c */ /* 0x000fc6000bf65270 */
[----:B------:R-:W4:Y:S01]  /*0ff0*/  LDC R26, c[0x0][0xb24] ;  /* 0x0002c900ff1a7b82 */ /* 0x000f220000000800 */
[----:B-1----:R-:W-:Y:S01]  /*1000*/  UISETP.NE.AND UP0, UPT, UR11, 0x1, UPT ;  /* 0x000000010b00788c */ /* 0x002fe2000bf05270 */
[----:B------:R-:W-:Y:S01]  /*1010*/  I2FP.F32.U32 R60, R11 ;  /* 0x0000000b003c7245 */ /* 0x000fe20000201000 */
[----:B------:R-:W-:-:S05]  /*1020*/  IMAD.MOV.U32 R21, RZ, RZ, R11 ;  /* 0x000000ffff157224 */ /* 0x000fca00078e000b */
[----:B------:R-:W1:Y:S01]  /*1030*/  S2UR UR36, SR_CTAID.Z ;  /* 0x00000000002479c3 */ /* 0x000e620000002700 */
[----:B---3--:R-:W-:Y:S02]  /*1040*/  ISETP.GE.AND P0, PT, R9, 0x1, PT ;  /* 0x000000010900780c */ /* 0x008fe40003f06270 */
[----:B------:R-:W-:Y:S01]  /*1050*/  I2FP.F32.U32 R3, R20 ;  /* 0x0000001400037245 */ /* 0x000fe20000201000 */
[----:B------:R-:W-:Y:S01]  /*1060*/  FMUL R60, R60, UR5 ;  /* 0x000000053c3c7c20 */ /* 0x000fe20008400000 */
[----:B------:R-:W-:-:S03]  /*1070*/  USHF.R.U32.HI UR5, URZ, 0x6, UR7 ;  /* 0x00000006ff057899 */ /* 0x000fc60008011607 */
[----:B--2---:R-:W-:Y:S01]  /*1080*/  FMUL R3, R3, UR4 ;  /* 0x0000000403037c20 */ /* 0x004fe20008400000 */
[----:B------:R-:W-:Y:S01]  /*1090*/  UMOV UR4, 0x55 ;  /* 0x0000005500047882 */ /* 0x000fe20000000000 */
[----:B------:R-:W2:Y:S01]  /*10a0*/  F2I.U32.TRUNC.NTZ R60, R60 ;  /* 0x0000003c003c7305 */ /* 0x000ea2000020f000 */
[----:B------:R-:W-:-:S07]  /*10b0*/  USHF.L.U32 UR4, UR4, UR12, URZ ;  /* 0x0000000c04047299 */ /* 0x000fce00080006ff */
[----:B------:R-:W3:Y:S01]  /*10c0*/  F2I.U32.TRUNC.NTZ R3, R3 ;  /* 0x0000000300037305 */ /* 0x000ee2000020f000 */
[----:B--2---:R-:W-:-:S04]  /*10d0*/  IMAD.MOV R60, RZ, RZ, -R60 ;  /* 0x000000ffff3c7224 */ /* 0x004fc800078e0a3c */
[----:B----4-:R-:W-:Y:S01]  /*10e0*/  IMAD R60, R0, R60, R11 ;  /* 0x0000003c003c7224 */ /* 0x010fe200078e020b */
[----:B------:R-:W-:Y:S02]  /*10f0*/  PRMT R0, RZ, 0x7610, R0 ;  /* 0x00007610ff007816 */ /* 0x000fe40000000000 */
[----:B---3--:R-:W-:-:S05]  /*1100*/  IADD3 R3, PT, PT, -R3, RZ, RZ ;  /* 0x000000ff03037210 */ /* 0x008fca0007ffe1ff */
[----:B------:R-:W-:Y:S01]  /*1110*/  IMAD R58, R58, R3, R20 ;  /* 0x000000033a3a7224 */ /* 0x000fe200078e0214 */
[----:B-1----:R-:W-:Y:S06]  /*1120*/  BRA.U UP4, `(.L_x_17) ;  /* 0x0000000104607547 */ /* 0x002fec000b800000 */
[----:B------:R-:W-:Y:S02]  /*1130*/  ISETP.NE.AND P4, PT, R58, RZ, PT ;  /* 0x000000ff3a00720c */ /* 0x000fe40003f85270 */
[C---:B------:R-:W-:Y:S02]  /*1140*/  LOP3.LUT R2, R60.reuse, 0x2, RZ, 0x3c, !PT ;  /* 0x000000023c027812 */ /* 0x040fe400078e3cff */
[C---:B------:R-:W-:Y:S02]  /*1150*/  LOP3.LUT R0, R60.reuse, 0x4, RZ, 0x3c, !PT ;  /* 0x000000043c007812 */ /* 0x040fe400078e3cff */
[----:B------:R-:W-:Y:S02]  /*1160*/  ISETP.GT.U32.AND P3, PT, R60, 0x1, P4 ;  /* 0x000000013c00780c */ /* 0x000fe40002764070 */
[----:B------:R-:W-:Y:S02]  /*1170*/  ISETP.GT.U32.AND P2, PT, R2, 0x1, P4 ;  /* 0x000000010200780c */ /* 0x000fe40002744070 */
[----:B------:R-:W-:-:S02]  /*1180*/  ISETP.GT.U32.AND P1, PT, R0, 0x1, P4 ;  /* 0x000000010000780c */ /* 0x000fc40002724070 */
[----:B------:R-:W-:Y:S02]  /*1190*/  LOP3.LUT R4, R60, 0x6, RZ, 0x3c, !PT ;  /* 0x000000063c047812 */ /* 0x000fe400078e3cff */
[----:B------:R-:W-:Y:S02]  /*11a0*/  SEL R2, RZ, 0x1, P3 ;  /* 0x00000001ff027807 */ /* 0x000fe40001800000 */
[----:B------:R-:W-:Y:S02]  /*11b0*/  SEL R3, RZ, 0x2, P3 ;  /* 0x00000002ff037807 */ /* 0x000fe40001800000 */
[----:B------:R-:W-:Y:S02]  /*11c0*/  SEL R0, RZ, 0x4, P2 ;  /* 0x00000004ff007807 */ /* 0x000fe40001000000 */
[----:B------:R-:W-:Y:S02]  /*11d0*/  ISETP.GT.U32.AND P4, PT, R4, 0x1, P4 ;  /* 0x000000010400780c */ /* 0x000fe40002784070 */
[----:B------:R-:W-:-:S02]  /*11e0*/  IADD3 R0, PT, PT, R0, R3, R2 ;  /* 0x0000000300007210 */ /* 0x000fc40007ffe002 */
[----:B------:R-:W-:Y:S02]  /*11f0*/  SEL R4, RZ, 0x10, P1 ;  /* 0x00000010ff047807 */ /* 0x000fe40000800000 */
[----:B------:R-:W-:Y:S02]  /*1200*/  SEL R3, RZ, 0x8, P2 ;  /* 0x00000008ff037807 */ /* 0x000fe40001000000 */
[----:B------:R-:W-:Y:S02]  /*1210*/  SEL R2, RZ, 0x40, P4 ;  /* 0x00000040ff027807 */ /* 0x000fe40002000000 */
[----:B------:R-:W-:Y:S02]  /*1220*/  SEL R5, RZ, 0x20, P1 ;  /* 0x00000020ff057807 */ /* 0x000fe40000800000 */
[----:B------:R-:W-:Y:S01]  /*1230*/  IADD3 R4, PT, PT, R4, R0, R3 ;  /* 0x0000000004047210 */ /* 0x000fe20007ffe003 */
[----:B------:R-:W-:Y:S01]  /*1240*/  IMAD.MOV.U32 R0, RZ, RZ, 0x3 ;  /* 0x00000003ff007424 */ /* 0x000fe200078e00ff */
[----:B------:R-:W-:-:S02]  /*1250*/  LOP3.LUT R3, R60, 0xfffffffe, RZ, 0xc0, !PT ;  /* 0xfffffffe3c037812 */ /* 0x000fc400078ec0ff */
[----:B------:R-:W-:Y:S02]  /*1260*/  IADD3 R5, PT, PT, R2, R4, R5 ;  /* 0x0000000402057210 */ /* 0x000fe40007ffe005 */
[----:B------:R-:W-:Y:S02]  /*1270*/  SEL R2, RZ, 0x80, P4 ;  /* 0x00000080ff027807 */ /* 0x000fe40002000000 */
[----:B------:R-:W-:-:S03]  /*1280*/  SHF.L.U32 R0, R0, R3, RZ ;  /* 0x0000000300007219 */ /* 0x000fc600000006ff */
[----:B------:R-:W-:-:S05]  /*1290*/  IMAD.IADD R2, R5, 0x1, R2 ;  /* 0x0000000105027824 */ /* 0x000fca00078e0202 */
[----:B------:R-:W-:Y:S02]  /*12a0*/  PRMT R8, R2, 0x7610, R8 ;  /* 0x0000761002087816 */ /* 0x000fe40000000008 */
.L_x_17:
[----:B------:R-:W-:Y:S05]  /*12b0*/  @!P0 BRA `(.L_x_18) ;  /* 0x0000000000b88947 */ /* 0x000fea0003800000 */
[----:B------:R-:W1:Y:S01]  /*12c0*/  LDC.64 R4, c[0x0][0xb18] ;  /* 0x0002c600ff047b82 */ /* 0x000e620000000a00 */
[----:B------:R-:W-:-:S07]  /*12d0*/  ISETP.NE.AND P0, PT, R9, 0x1, PT ;  /* 0x000000010900780c */ /* 0x000fce0003f05270 */
[----:B------:R-:W2:Y:S08]  /*12e0*/  LDC R14, c[0x0][0xb0c] ;  /* 0x0002c300ff0e7b82 */ /* 0x000eb00000000800 */
[----:B------:R-:W3:Y:S08]  /*12f0*/  LDC R13, c[0x0][0x370] ;  /* 0x0000dc00ff0d7b82 */ /* 0x000ef00000000800 */
[----:B------:R-:W4:Y:S01]  /*1300*/  LDC R16, c[0x0][0x374] ;  /* 0x0000dd00ff107b82 */ /* 0x000f220000000800 */
[----:B-1----:R-:W-:-:S07]  /*1310*/  ISETP.NE.AND P1, PT, R4, 0x1, PT ;  /* 0x000000010400780c */ /* 0x002fce0003f25270 */
[----:B------:R-:W3:Y:S01]  /*1320*/  LDC.64 R6, c[0x0][0xb10] ;  /* 0x0002c400ff067b82 */ /* 0x000ee20000000a00 */
[----:B--2---:R-:W-:-:S07]  /*1330*/  ISETP.NE.AND P2, PT, R14, 0x1, PT ;  /* 0x000000010e00780c */ /* 0x004fce0003f45270 */
[----:B------:R-:W1:Y:S08]  /*1340*/  LDC R12, c[0x0][0xb20] ;  /* 0x0002c800ff0c7b82 */ /* 0x000e700000000800 */
[----:B------:R-:W2:Y:S01]  /*1350*/  LDC.64 R2, c[0x0][0xb28] ;  /* 0x0002ca00ff027b82 */ /* 0x000ea20000000a00 */
[----:B----4-:R-:W-:-:S04]  /*1360*/  IMAD.HI.U32 R15, R16, R5, RZ ;  /* 0x00000005100f7227 */ /* 0x010fc800078e00ff */
[----:B------:R-:W-:-:S04]  /*1370*/  IMAD.HI.U32 R5, R20, R5, RZ ;  /* 0x0000000514057227 */ /* 0x000fc800078e00ff */
[----:B---3--:R-:W-:-:S04]  /*1380*/  IMAD.HI.U32 R18, R13, R6, RZ ;  /* 0x000000060d127227 */ /* 0x008fc800078e00ff */
[C---:B------:R-:W-:Y:S01]  /*1390*/  IMAD.HI.U32 R22, R11.reuse, R6, RZ ;  /* 0x000000060b167227 */ /* 0x040fe200078e00ff */
[-C--:B------:R-:W-:Y:S02]  /*13a0*/  @P2 SHF.R.U32.HI R13, RZ, R7.reuse, R18 ;  /* 0x00000007ff0d2219 */ /* 0x080fe40000011612 */
[-C--:B-1----:R-:W-:Y:S02]  /*13b0*/  @P1 SHF.R.U32.HI R16, RZ, R12.reuse, R15 ;  /* 0x0000000cff101219 */ /* 0x082fe4000001160f */
[----:B------:R-:W-:Y:S02]  /*13c0*/  SHF.R.U32.HI R5, RZ, R12, R5 ;  /* 0x0000000cff057219 */ /* 0x000fe40000011605 */
[----:B------:R-:W-:Y:S02]  /*13d0*/  SHF.R.U32.HI R22, RZ, R7, R22 ;  /* 0x00000007ff167219 */ /* 0x000fe40000011616 */
[----:B------:R-:W-:Y:S01]  /*13e0*/  SEL R5, R20, R5, !P1 ;  /* 0x0000000514057207 */ /* 0x000fe20004800000 */
[----:B--2---:R-:W-:Y:S01]  /*13f0*/  IMAD.HI.U32 R18, R16, R2, RZ ;  /* 0x0000000210127227 */ /* 0x004fe200078e00ff */
[----:B------:R-:W-:-:S02]  /*1400*/  SEL R21, R11, R22, !P2 ;  /* 0x000000160b157207 */ /* 0x000fc40005000000 */
[----:B------:R-:W-:Y:S01]  /*1410*/  IADD3 R7, PT, PT, -R5, RZ, RZ ;  /* 0x000000ff05077210 */ /* 0x000fe20007ffe1ff */
[----:B------:R-:W-:Y:S01]  /*1420*/  IMAD.HI.U32 R6, R13, R2, RZ ;  /* 0x000000020d067227 */ /* 0x000fe200078e00ff */
[----:B------:R-:W-:-:S03]  /*1430*/  @P0 SHF.R.U32.HI R16, RZ, R3, R18 ;  /* 0x00000003ff100219 */ /* 0x000fc60000011612 */
[----:B------:R-:W-:Y:S01]  /*1440*/  IMAD R7, R4, R7, R20 ;  /* 0x0000000704077224 */ /* 0x000fe200078e0214 */
[----:B------:R-:W-:Y:S01]  /*1450*/  @P0 SHF.R.U32.HI R13, RZ, R3, R6 ;  /* 0x00000003ff0d0219 */ /* 0x000fe20000011606 */
[----:B------:R-:W-:-:S04]  /*1460*/  IMAD R16, R16, R9, RZ ;  /* 0x0000000910107224 */ /* 0x000fc800078e02ff */
[----:B------:R-:W-:Y:S01]  /*1470*/  IMAD R6, R13, R9, RZ ;  /* 0x000000090d067224 */ /* 0x000fe200078e02ff */
[----:B------:R-:W-:-:S04]  /*1480*/  ISETP.GE.AND P1, PT, R5, R16, PT ;  /* 0x000000100500720c */ /* 0x000fc80003f26270 */
[----:B------:R-:W-:Y:S01]  /*1490*/  ISETP.GE.OR P1, PT, R21, R6, P1 ;  /* 0x000000061500720c */ /* 0x000fe20000f26670 */
[----:B------:R-:W-:-:S05]  /*14a0*/  IMAD.HI.U32 R6, R5, R2, RZ ;  /* 0x0000000205067227 */ /* 0x000fca00078e00ff */
[----:B------:R-:W-:-:S04]  /*14b0*/  SHF.R.U32.HI R6, RZ, R3, R6 ;  /* 0x00000003ff067219 */ /* 0x000fc80000011606 */
[----:B------:R-:W-:-:S03]  /*14c0*/  SEL R6, R5, R6, !P0 ;  /* 0x0000000605067207 */ /* 0x000fc60004000000 */
[----:B------:R-:W-:Y:S01]  /*14d0*/  @!P1 IMAD.HI.U32 R12, R21, R2, RZ ;  /* 0x00000002150c9227 */ /* 0x000fe200078e00ff */
[----:B------:R-:W-:-:S04]  /*14e0*/  IADD3 R2, PT, PT, -R6, RZ, RZ ;  /* 0x000000ff06027210 */ /* 0x000fc80007ffe1ff */
[----:B------:R-:W-:Y:S01]  /*14f0*/  @!P1 SHF.R.U32.HI R12, RZ, R3, R12 ;  /* 0x00000003ff0c9219 */ /* 0x000fe2000001160c */
[----:B------:R-:W-:-:S03]  /*1500*/  IMAD R2, R9, R2, R5 ;  /* 0x0000000209027224 */ /* 0x000fc600078e0205 */
[----:B------:R-:W-:-:S05]  /*1510*/  @!P1 SEL R3, R21, R12, !P0 ;  /* 0x0000000c15039207 */ /* 0x000fca0004000000 */
[--C-:B------:R-:W-:Y:S02]  /*1520*/  @!P1 IMAD.IADD R6, R6, 0x1, -R3.reuse ;  /* 0x0000000106069824 */ /* 0x100fe400078e0a03 */
[----:B------:R-:W-:Y:S01]  /*1530*/  @!P1 IMAD R3, R2, R13, R3 ;  /* 0x0000000d02039224 */ /* 0x000fe200078e0203 */
[----:B------:R-:W-:Y:S01]  /*1540*/  IADD3 R2, PT, PT, -R21, RZ, RZ ;  /* 0x000000ff15027210 */ /* 0x000fe20007ffe1ff */
[----:B------:R-:W-:Y:S02]  /*1550*/  @!P1 IMAD R5, R6, R9, R21 ;  /* 0x0000000906059224 */ /* 0x000fe400078e0215 */
[----:B------:R-:W-:Y:S02]  /*1560*/  @!P1 IMAD.MOV.U32 R21, RZ, RZ, R3 ;  /* 0x000000ffff159224 */ /* 0x000fe400078e0003 */
[----:B------:R-:W-:Y:S02]  /*1570*/  IMAD R2, R14, R2, R11 ;  /* 0x000000020e027224 */ /* 0x000fe400078e020b */
[----:B------:R-:W-:-:S02]  /*1580*/  IMAD R20, R5, R4, R7 ;  /* 0x0000000405147224 */ /* 0x000fc400078e0207 */
[----:B------:R-:W-:Y:S02]  /*1590*/  IMAD R21, R21, R14, R2 ;  /* 0x0000000e15157224 */ /* 0x000fe400078e0202 */
.L_x_18:
[----:B------:R-:W-:Y:S05]  /*15a0*/  BRA.U UP0, `(.L_x_19) ;  /* 0x0000000100407547 */ /* 0x000fea000b800000 */
[----:B------:R-:W1:Y:S08]  /*15b0*/  LDC.64 R4, c[0x0][0xb10] ;  /* 0x0002c400ff047b82 */ /* 0x000e700000000a00 */
[----:B------:R-:W2:Y:S08]  /*15c0*/  LDC.64 R2, c[0x0][0xb18] ;  /* 0x0002c600ff027b82 */ /* 0x000eb00000000a00 */
[----:B------:R-:W3:Y:S08]  /*15d0*/  LDC R6, c[0x0][0xb20] ;  /* 0x0002c800ff067b82 */ /* 0x000ef00000000800 */
[----:B------:R-:W4:Y:S01]  /*15e0*/  LDC R12, c[0x0][0xb0c] ;  /* 0x0002c300ff0c7b82 */ /* 0x000f220000000800 */
[----:B-1----:R-:W-:-:S05]  /*15f0*/  IMAD.HI.U32 R4, R21, R4, RZ ;  /* 0x0000000415047227 */ /* 0x002fca00078e00ff */
[----:B------:R-:W-:Y:S01]  /*1600*/  SHF.R.U32.HI R4, RZ, R5, R4 ;  /* 0x00000005ff047219 */ /* 0x000fe20000011604 */
[----:B--2---:R-:W-:Y:S01]  /*1610*/  IMAD.HI.U32 R3, R20, R3, RZ ;  /* 0x0000000314037227 */ /* 0x004fe200078e00ff */
[----:B------:R-:W-:-:S04]  /*1620*/  ISETP.NE.AND P0, PT, R2, 0x1, PT ;  /* 0x000000010200780c */ /* 0x000fc80003f05270 */
[----:B---3--:R-:W-:-:S04]  /*1630*/  SHF.R.U32.HI R3, RZ, R6, R3 ;  /* 0x00000006ff037219 */ /* 0x008fc80000011603 */
[----:B------:R-:W-:Y:S02]  /*1640*/  SEL R3, R20, R3, !P0 ;  /* 0x0000000314037207 */ /* 0x000fe40004000000 */
[----:B----4-:R-:W-:-:S04]  /*1650*/  ISETP.NE.AND P1, PT, R12, 0x1, PT ;  /* 0x000000010c00780c */ /* 0x010fc80003f25270 */
[----:B------:R-:W-:-:S05]  /*1660*/  SEL R6, R21, R4, !P1 ;  /* 0x0000000415067207 */ /* 0x000fca0004800000 */
[----:B------:R-:W-:Y:S02]  /*1670*/  IMAD.IADD R4, R3, 0x1, -R6 ;  /* 0x0000000103047824 */ /* 0x000fe400078e0a06 */
[----:B------:R-:W-:Y:S02]  /*1680*/  IMAD.IADD R3, R6, 0x1, -R3 ;  /* 0x0000000106037824 */ /* 0x000fe400078e0a03 */
[----:B------:R-:W-:Y:S02]  /*1690*/  IMAD R21, R4, R12, R21 ;  /* 0x0000000c04157224 */ /* 0x000fe400078e0215 */
[----:B------:R-:W-:Y:S02]  /*16a0*/  IMAD R20, R3, R2, R20 ;  /* 0x0000000203147224 */ /* 0x000fe400078e0214 */
.L_x_19:
[----:B------:R-:W-:Y:S05]  /*16b0*/  BRA.U !UP2, `(.L_x_20) ;  /* 0x000000010a0c7547 */ /* 0x000fea000b800000 */
[----:B------:R-:W-:Y:S01]  /*16c0*/  UCGABAR_WAIT ;  /* 0x0000000000007dc7 */ /* 0x000fe20008000000 */
[----:B------:R-:W-:Y:S01]  /*16d0*/  CCTL.IVALL ;  /* 0x00000000ff00798f */ /* 0x000fe20002000000 */
[----:B------:R-:W-:Y:S05]  /*16e0*/  BRA `(.L_x_21) ;  /* 0x0000000000047947 */ /* 0x000fea0003800000 */
.L_x_20:
[----:B------:R-:W-:Y:S06]  /*16f0*/  BAR.SYNC.DEFER_BLOCKING 0x0 ;  /* 0x0000000000007b1d */ /* 0x000fec0000010000 */
.L_x_21:
[----:B------:R-:W-:Y:S05]  /*1700*/  BRA.U UP3, `(.L_x_22) ;  /* 0x0000001103a07547 */ /* 0x000fea000b800000 */
[----:B------:R-:W1:Y:S01]  /*1710*/  LDCU UR13, c[0x0][0x38c] ;  /* 0x00007180ff0d77ac */ /* 0x000e620008000800 */
[----:B------:R-:W2:Y:S01]  /*1720*/  LDC R9, c[0x0][0x370] ;  /* 0x0000dc00ff097b82 */ /* 0x000ea20000000800 */
[----:B------:R-:W-:Y:S01]  /*1730*/  IMAD.SHL.U32 R16, R11, 0x40, RZ ;  /* 0x000000400b107824 */ /* 0x000fe200078e00ff */
[----:B------:R-:W-:Y:S01]  /*1740*/  PLOP3.LUT P1, PT, PT, PT, UP5, 0x80, 0x8 ;  /* 0x000000000008781c */ /* 0x000fe20003f2f058 */
[----:B------:R-:W-:Y:S01]  /*1750*/  HFMA2 R12, -RZ, RZ, 0, 0 ;  /* 0x00000000ff0c7431 */ /* 0x000fe200000001ff */
[----:B------:R-:W-:Y:S01]  /*1760*/  UISETP.NE.AND UP1, UPT, UR10, URZ, UPT ;  /* 0x000000ff0a00728c */ /* 0x000fe2000bf25270 */
[----:B------:R-:W-:Y:S01]  /*1770*/  ISETP.NE.AND P4, PT, R10, RZ, P5 ;  /* 0x000000ff0a00720c */ /* 0x000fe20002f85270 */
[----:B------:R-:W-:Y:S01]  /*1780*/  IMAD.MOV.U32 R15, RZ, RZ, 0x1 ;  /* 0x00000001ff0f7424 */ /* 0x000fe200078e00ff */
[----:B------:R-:W-:Y:S01]  /*1790*/  PLOP3.LUT P1, PT, P1, PT, PT, 0x8, 0x80 ;  /* 0x000000000080781c */ /* 0x000fe20000f2e170 */
[----:B------:R-:W3:Y:S01]  /*17a0*/  LDC R0, c[0x0][0x374] ;  /* 0x0000dd00ff007b82 */ /* 0x000ee20000000800 */
[----:B------:R-:W-:Y:S01]  /*17b0*/  IMAD.MOV.U32 R14, RZ, RZ, RZ ;  /* 0x000000ffff0e7224 */ /* 0x000fe200078e00ff */
[----:B------:R-:W-:Y:S01]  /*17c0*/  MOV R8, 0x1 ;  /* 0x0000000100087802 */ /* 0x000fe20000000f00 */
[----:B------:R-:W-:Y:S01]  /*17d0*/  IMAD.MOV.U32 R10, RZ, RZ, RZ ;  /* 0x000000ffff0a7224 */ /* 0x000fe200078e00ff */
[----:B------:R-:W-:Y:S01]  /*17e0*/  LOP3.LUT R16, R16, 0x40, RZ, 0xc0, !PT ;  /* 0x0000004010107812 */ /* 0x000fe200078ec0ff */
[----:B------:R-:W4:Y:S01]  /*17f0*/  LDCU.64 UR22, c[0x0][0x348] ;  /* 0x00006900ff1677ac */ /* 0x000f220008000a00 */
[----:B-1----:R-:W-:-:S02]  /*1800*/  UIADD3 UR8, UPT, UPT, UR13, 0x3f, URZ ;  /* 0x0000003f0d087890 */ /* 0x002fc4000fffe0ff */
[----:B------:R-:W-:Y:S02]  /*1810*/  USEL UR25, UR6, 0x2, UP1 ;  /* 0x0000000206197887 */ /* 0x000fe40008800000 */
[----:B------:R-:W-:Y:S01]  /*1820*/  USHF.R.S32.HI UR15, URZ, 0x1f, UR8 ;  /* 0x0000001fff0f7899 */ /* 0x000fe20008011408 */
[----:B------:R-:W-:-:S03]  /*1830*/  UMOV UR26, URZ ;  /* 0x000000ff001a7c82 */ /* 0x000fc60008000000 */
[----:B------:R-:W-:Y:S02]  /*1840*/  ULEA.HI UR15, UR15, UR8, URZ, 0x6 ;  /* 0x000000080f0f7291 */ /* 0x000fe4000f8f30ff */
[----:B------:R-:W-:Y:S02]  /*1850*/  UIADD3 UR8, UPT, UPT, UR13, -0x1, URZ ;  /* 0xffffffff0d087890 */ /* 0x000fe4000fffe0ff */
[----:B------:R-:W-:Y:S02]  /*1860*/  USHF.R.S32.HI UR15, URZ, 0x6, UR15 ;  /* 0x00000006ff0f7899 */ /* 0x000fe4000801140f */
[----:B------:R-:W-:Y:S02]  /*1870*/  UISETP.GE.U32.AND UP2, UPT, UR8, -0x7f, UPT ;  /* 0xffffff810800788c */ /* 0x000fe4000bf46070 */
[----:B------:R-:W-:Y:S02]  /*1880*/  UISETP.LT.U32.AND UP0, UPT, UR15, 0x3, UPT ;  /* 0x000000030f00788c */ /* 0x000fe4000bf01070 */
[----:B------:R-:W-:-:S02]  /*1890*/  UIADD3 UR13, UPT, UPT, UR13, 0x7e, URZ ;  /* 0x0000007e0d0d7890 */ /* 0x000fc4000fffe0ff */
[----:B------:R-:W-:-:S04]  /*18a0*/  USEL UR14, UR15, 0x3, UP0 ;  /* 0x000000030f0e7887 */ /* 0x000fc80008000000 */
[----:B------:R-:W-:Y:S02]  /*18b0*/  UIADD3 UR24, UPT, UPT, UR14, -0x1, URZ ;  /* 0xffffffff0e187890 */ /* 0x000fe4000fffe0ff */
[----:B------:R-:W-:Y:S02]  /*18c0*/  @UP2 UIADD3 UR24, UPT, UPT, UR14, URZ, URZ ;  /* 0x000000ff0e182290 */ /* 0x000fe4000fffe0ff */
[----:B------:R-:W-:Y:S02]  /*18d0*/  UIADD3 UR27, UPT, UPT, UR15, -UR14, URZ ;  /* 0x8000000e0f1b7290 */ /* 0x000fe4000fffe0ff */
[----:B------:R-:W-:Y:S02]  /*18e0*/  UIADD3 UR21, UPT, UPT, UR24, 0x1, URZ ;  /* 0x0000000118157890 */ /* 0x000fe4000fffe0ff */
[----:B--2-4-:R-:W-:-:S12]  /*18f0*/  UIADD3 UR24, UPT, UPT, -UR24, URZ, URZ ;  /* 0x000000ff18187290 */ /* 0x014fd8000fffe1ff */
.L_x_42:
[----:B------:R-:W-:Y:S01]  /*1900*/  UISETP.NE.AND UP0, UPT, UR37, URZ, UPT ;  /* 0x000000ff2500728c */ /* 0x000fe2000bf05270 */
[----:B------:R-:W1:Y:S08]  /*1910*/  S2UR UR37, SR_CgaCtaId ;  /* 0x00000000002579c3 */ /* 0x000e700000008800 */
[----:B------:R-:W-:Y:S05]  /*1920*/  BRA.U UP0, `(.L_x_23) ;  /* 0x0000000100347547 */ /* 0x000fea000b800000 */
[----:B------:R-:W2:Y:S01]  /*1930*/  S2R R2, SR_CgaCtaId ;  /* 0x0000000000027919 */ /* 0x000ea20000008800 */
[----:B------:R-:W-:-:S04]  /*1940*/  MOV R3, 0x400 ;  /* 0x0000040000037802 */ /* 0x000fc80000000f00 */
[----:B--2---:R-:W-:Y:S02]  /*1950*/  LEA R3, R2, R3, 0x18 ;  /* 0x0000000302037211 */ /* 0x004fe400078ec0ff */
[----:B------:R-:W-:-:S03]  /*1960*/  SHF.L.U32 R2, R8, 0x1f, RZ ;  /* 0x0000001f08027819 */ /* 0x000fc600000006ff */
[----:B------:R-:W-:-:S04]  /*1970*/  IMAD R3, R10, 0x8, R3 ;  /* 0x000000080a037824 */ /* 0x000fc800078e0203 */
[----:B------:R-:W2:Y:S02]  /*1980*/  SYNCS.PHASECHK.TRANS64.TRYWAIT P0, [R3+URZ+0xf0], R2 ;  /* 0x0000f002030075a7 */ /* 0x000ea400080011ff */
[----:B--2---:R-:W-:Y:S05]  /*1990*/  @!P0 BRA `(.L_x_24) ;  /* 0x0000006c00f08947 */ /* 0x004fea0003800000 */
.L_x_148:
[----:B------:R-:W-:Y:S01]  /*19a0*/  VIADD R10, R10, 0x1 ;  /* 0x000000010a0a7836 */ /* 0x000fe20000000000 */
[----:B------:R2:W-:Y:S04]  /*19b0*/  SYNCS.ARRIVE.TRANS64.A1T0 RZ, [R3+URZ+0xe0], RZ ;  /* 0x0000e0ff03ff79a7 */ /* 0x0005e800081000ff */
[----:B------:R-:W-:-:S04]  /*19c0*/  ISETP.NE.AND P0, PT, R10, 0x2, PT ;  /* 0x000000020a00780c */ /* 0x000fc80003f05270 */
[----:B------:R-:W-:Y:S02]  /*19d0*/  SEL R10, R10, RZ, P0 ;  /* 0x000000ff0a0a7207 */ /* 0x000fe40000000000 */
[----:B--2---:R-:W-:-:S04]  /*19e0*/  SEL R3, RZ, 0x1, P0 ;  /* 0x00000001ff037807 */ /* 0x004fc80000000000 */
[----:B------:R-:W-:-:S07]  /*19f0*/  LOP3.LUT R8, R8, R3, RZ, 0x3c, !PT ;  /* 0x0000000308087212 */ /* 0x000fce00078e3cff */
.L_x_23:
[----:B------:R-:W-:Y:S01]  /*1a00*/  UMOV UR6, 0x400 ;  /* 0x0000040000067882 */ /* 0x000fe20000000000 */
[----:B------:R-:W-:Y:S01]  /*1a10*/  LEA.HI R3, R21, R21, RZ, 0x1 ;  /* 0x0000001515037211 */ /* 0x000fe200078f08ff */
[----:B-1----:R-:W-:Y:S01]  /*1a20*/  ULEA UR6, UR37, UR6, 0x18 ;  /* 0x0000000625067291 */ /* 0x002fe2000f8ec0ff */
[----:B------:R-:W-:Y:S01]  /*1a30*/  SHF.L.U32 R2, R15, 0x1f, RZ ;  /* 0x0000001f0f027819 */ /* 0x000fe200000006ff */
[----:B------:R-:W-:Y:S01]  /*1a40*/  UISETP.GE.U32.AND UP0, UPT, UR13, 0x7f, UPT ;  /* 0x0000007f0d00788c */ /* 0x000fe2000bf06070 */
[C---:B------:R-:W-:Y:S01]  /*1a50*/  R2UR UR9, R16.reuse ;  /* 0x00000000100972ca */ /* 0x040fe200000e0000 */
[----:B------:R-:W-:Y:S01]  /*1a60*/  ULEA UR8, UR26, UR6, 0x3 ;  /* 0x000000061a087291 */ /* 0x000fe2000f8e18ff */
[----:B------:R-:W-:Y:S01]  /*1a70*/  IMAD.SHL.U32 R3, R3, 0x40, RZ ;  /* 0x0000004003037824 */ /* 0x000fe200078e00ff */
[----:B------:R-:W-:Y:S01]  /*1a80*/  R2UR UR10, R16 ;  /* 0x00000000100a72ca */ /* 0x000fe200000e0000 */
[----:B------:R-:W-:-:S03]  /*1a90*/  UMOV UR28, URZ ;  /* 0x000000ff001c7c82 */ /* 0x000fc60008000000 */
[----:B------:R-:W-:-:S03]  /*1aa0*/  R2UR UR34, R3 ;  /* 0x00000000032272ca */ /* 0x000fc600000e0000 */
[----:B------:R1:W2:Y:S01]  /*1ab0*/  SYNCS.PHASECHK.TRANS64.TRYWAIT P0, [UR8+0x18], R2 ;  /* 0x00001802ff0075a7 */ /* 0x0002a20008001108 */
[----:B------:R-:W-:-:S09]  /*1ac0*/  R2UR UR8, R20 ;  /* 0x00000000140872ca */ /* 0x000fd200000e0000 */
[----:B------:R-:W-:-:S04]  /*1ad0*/  ULOP3.LUT UR34, UR9, 0xffffff80, UR34, 0xf8, !UPT ;  /* 0xffffff8009227892 */ /* 0x000fc8000f8ef822 */
[----:B------:R-:W-:Y:S01]  /*1ae0*/  ULEA UR10, UR8, UR10, 0x7 ;  /* 0x0000000a080a7291 */ /* 0x000fe2000f8e38ff */
[----:B------:R-:W-:Y:S11]  /*1af0*/  BRA.U !UP0, `(.L_x_25) ;  /* 0x0000000108cc7547 */ /* 0x000ff6000b800000 */
[----:B------:R-:W-:Y:S01]  /*1b00*/  UMOV UR16, UR24 ;  /* 0x0000001800107c82 */ /* 0x000fe20008000000 */
[----:B------:R-:W-:Y:S01]  /*1b10*/  UMOV UR20, UR26 ;  /* 0x0000001a00147c82 */ /* 0x000fe20008000000 */
[----:B------:R-:W-:Y:S01]  /*1b20*/  UMOV UR35, URZ ;  /* 0x000000ff00237c82 */ /* 0x000fe20008000000 */
[----:B------:R-:W-:-:S05]  /*1b30*/  UMOV UR11, UR5 ;  /* 0x00000005000b7c82 */ /* 0x000fca0008000000 */
.L_x_31:
[----:B------:R-:W-:Y:S01]  /*1b40*/  ULEA UR33, UR20, UR6, 0x3 ;  /* 0x0000000614217291 */ /* 0x000fe2000f8e18ff */
[----:B------:R-:W-:Y:S01]  /*1b50*/  @P5 MOV R3, 0x8000 ;  /* 0x0000800000035802 */ /* 0x000fe20000000f00 */
[----:B-12-4-:R-:W-:Y:S10]  /*1b60*/  @P0 BRA `(.L_x_26) ;  /* 0x00000000000c0947 */ /* 0x016ff40003800000 */
[----:B------:R-:W-:-:S04]  /*1b70*/  SHF.L.U32 R5, R15, 0x1f, RZ ;  /* 0x0000001f0f057819 */ /* 0x000fc800000006ff */
[----:B------:R-:W2:Y:S02]  /*1b80*/  SYNCS.PHASECHK.TRANS64.TRYWAIT P0, [UR33+0x18], R5 ;  /* 0x00001805ff0075a7 */ /* 0x000ea40008001121 */
[----:B--2---:R-:W-:Y:S05]  /*1b90*/  @!P0 BRA `(.L_x_27) ;  /* 0x0000006c00848947 */ /* 0x004fea0003800000 */
.L_x_26:
[----:B------:R2:W-:Y:S01]  /*1ba0*/  @P5 SYNCS.ARRIVE.TRANS64 RZ, [UR33], R3 ;  /* 0x00000003ffff59a7 */ /* 0x0005e20008000021 */
[----:B------:R-:W-:Y:S02]  /*1bb0*/  ULOP3.LUT UR8, UR25, 0x2, URZ, 0xfc, !UPT ;  /* 0x0000000219087892 */ /* 0x000fe4000f8efcff */
[----:B------:R-:W-:Y:S02]  /*1bc0*/  UIADD3 UR16, UPT, UPT, UR16, 0x1, URZ ;  /* 0x0000000110107890 */ /* 0x000fe4000fffe0ff */
[----:B------:R-:W-:Y:S02]  /*1bd0*/  UISETP.NE.AND UP0, UPT, UR8, 0x2, UPT ;  /* 0x000000020800788c */ /* 0x000fe4000bf05270 */
[----:B------:R-:W-:-:S07]  /*1be0*/  UISETP.NE.AND UP2, UPT, UR16, 0x1, UPT ;  /* 0x000000011000788c */ /* 0x000fce000bf45270 */
[----:B------:R-:W-:Y:S05]  /*1bf0*/  BRA.U UP0, `(.L_x_28) ;  /* 0x0000000100047547 */ /* 0x000fea000b800000 */
[----:B------:R-:W-:Y:S05]  /*1c00*/  BPT.TRAP 0x1 ;  /* 0x000000040000795c */ /* 0x000fea0000300000 */
.L_x_28:
[----:B------:R-:W-:Y:S04]  /*1c10*/  BSSY.RECONVERGENT B0, `(.L_x_29) ;  /* 0x0000003000007945 */ /* 0x000fe80003800200 */
[----:B------:R-:W-:Y:S05]  /*1c20*/  @!P4 BRA `(.L_x_30) ;  /* 0x000000000004c947 */ /* 0x000fea0003800000 */
[----:B------:R-:W-:Y:S05]  /*1c30*/  BPT.TRAP 0x1 ;  /* 0x000000040000795c */ /* 0x000fea0000300000 */
.L_x_30:
[----:B------:R-:W-:Y:S05]  /*1c40*/  BSYNC.RECONVERGENT B0 ;  /* 0x0000000000007941 */ /* 0x000fea0003800200 */
.L_x_29:
[----:B------:R-:W-:Y:S02]  /*1c50*/  UIADD3 UR26, UPT, UPT, UR20, 0x1, URZ ;  /* 0x00000001141a7890 */ /* 0x000fe4000fffe0ff */
[----:B------:R-:W-:Y:S02]  /*1c60*/  ULEA UR32, UR20, UR6, 0xd ;  /* 0x0000000614207291 */ /* 0x000fe4000f8e68ff */
[----:B------:R-:W-:Y:S02]  /*1c70*/  UISETP.NE.AND UP0, UPT, UR26, 0x3, UPT ;  /* 0x000000031a00788c */ /* 0x000fe4000bf05270 */
[----:B------:R-:W-:Y:S02]  /*1c80*/  UIADD3 UR38, UP1, UPT, UR22, 0x80, URZ ;  /* 0x0000008016267890 */ /* 0x000fe4000ff3e0ff */
[----:B------:R-:W-:Y:S02]  /*1c90*/  USEL UR9, URZ, 0x1, UP0 ;  /* 0x00000001ff097887 */ /* 0x000fe40008000000 */
[----:B------:R-:W-:-:S02]  /*1ca0*/  USEL UR26, UR26, URZ, UP0 ;  /* 0x000000ff1a1a7287 */ /* 0x000fc40008000000 */
[----:B------:R-:W-:Y:S02]  /*1cb0*/  UIADD3 UR30, UP0, UPT, UR22, 0x180, URZ ;  /* 0x00000180161e7890 */ /* 0x000fe4000ff1e0ff */
[----:B------:R-:W-:Y:S01]  /*1cc0*/  ULEA UR8, UR26, UR6, 0x3 ;  /* 0x000000061a087291 */ /* 0x000fe2000f8e18ff */
[----:B------:R-:W-:Y:S01]  /*1cd0*/  LOP3.LUT R15, R15, UR9, RZ, 0x3c, !PT ;  /* 0x000000090f0f7c12 */ /* 0x000fe2000f8e3cff */
[----:B------:R-:W-:Y:S02]  /*1ce0*/  ULOP3.LUT UR33, UR33, 0xfefffff8, URZ, 0xc0, !UPT ;  /* 0xfefffff821217892 */ /* 0x000fe4000f8ec0ff */
[----:B------:R-:W-:Y:S01]  /*1cf0*/  UIADD3.X UR39, UPT, UPT, URZ, UR23, URZ, UP1, !UPT ;  /* 0x00000017ff277290 */ /* 0x000fe20008ffe4ff */
[----:B-1----:R-:W-:Y:S01]  /*1d00*/  SHF.L.U32 R2, R15, 0x1f, RZ ;  /* 0x0000001f0f027819 */ /* 0x002fe200000006ff */
[----:B------:R-:W-:Y:S02]  /*1d10*/  UIADD3 UR32, UPT, UPT, UR32, 0x4300, URZ ;  /* 0x0000430020207890 */ /* 0x000fe4000fffe0ff */
[----:B------:R-:W-:Y:S01]  /*1d20*/  UIADD3.X UR31, UPT, UPT, URZ, UR23, URZ, UP0, !UPT ;  /* 0x00000017ff1f7290 */ /* 0x000fe200087fe4ff */
[----:B------:R4:W1:Y:S01]  /*1d30*/  SYNCS.PHASECHK.TRANS64.TRYWAIT P0, [UR8+0x18], R2 ;  /* 0x00001802ff0075a7 */ /* 0x0008620008001108 */
[----:B------:R-:W-:-:S02]  /*1d40*/  ULEA UR8, UR20, UR7, 0xc ;  /* 0x0000000714087291 */ /* 0x000fc4000f8e60ff */
[----:B------:R-:W-:Y:S02]  /*1d50*/  UPRMT UR17, URZ, 0x5410, UR4 ;  /* 0x00005410ff117896 */ /* 0x000fe40008000004 */
[----:B------:R-:W-:Y:S01]  /*1d60*/  ULEA UR8, UR8, UR6, 0x1 ;  /* 0x0000000608087291 */ /* 0x000fe2000f8e08ff */
[----:B------:R-:W-:Y:S01]  /*1d70*/  UMOV UR18, 0x0 ;  /* 0x0000000000127882 */ /* 0x000fe20000000000 */
[----:B------:R-:W-:Y:S02]  /*1d80*/  UMOV UR19, 0x10000000 ;  /* 0x1000000000137882 */ /* 0x000fe40000000000 */
[----:B------:R-:W-:Y:S01]  /*1d90*/  UIADD3 UR8, UPT, UPT, UR8, 0xa300, URZ ;  /* 0x0000a30008087890 */ /* 0x000fe2000fffe0ff */
[----:B------:R2:W-:Y:S01]  /*1da0*/  UTMALDG.3D.2CTA [UR32], [UR38], desc[UR18] ;  /* 0x00001220260075b4 */ /* 0x0005e20008211000 */
[----:B------:R-:W-:Y:S01]  /*1db0*/  UMOV UR12, UR36 ;  /* 0x00000024000c7c82 */ /* 0x000fe20008000000 */
[----:B------:R-:W-:Y:S01]  /*1dc0*/  UMOV UR9, UR33 ;  /* 0x0000002100097c82 */ /* 0x000fe20008000000 */
[----:B------:R-:W-:Y:S01]  /*1dd0*/  UMOV UR28, UR21 ;  /* 0x00000015001c7c82 */ /* 0x000fe20008000000 */
[----:B------:R-:W-:-:S04]  /*1de0*/  UMOV UR20, UR26 ;  /* 0x0000001a00147c82 */ /* 0x000fc80008000000 */
[----:B------:R3:W-:Y:S01]  /*1df0*/  UTMALDG.3D.MULTICAST.2CTA [UR8], [UR30], UR17, desc[UR18] ;  /* 0x000012081e0073b4 */ /* 0x0007e20008211811 */
[----:B--2---:R-:W-:Y:S02]  /*1e00*/  UIADD3 UR35, UPT, UPT, UR35, 0x40, URZ ;  /* 0x0000004023237890 */ /* 0x004fe4000fffe0ff */
[----:B---3--:R-:W-:Y:S01]  /*1e10*/  UIADD3 UR11, UPT, UPT, UR11, 0x40, URZ ;  /* 0x000000400b0b7890 */ /* 0x008fe2000fffe0ff */
[----:B------:R-:W-:Y:S11]  /*1e20*/  BRA.U UP2, `(.L_x_31) ;  /* 0xfffffffd02447547 */ /* 0x000ff6000b83ffff */
.L_x_25:
[----:B------:R-:W-:Y:S01]  /*1e30*/  ULEA UR8, UR26, UR6, 0x3 ;  /* 0x000000061a087291 */ /* 0x000fe2000f8e18ff */
[----:B-1--4-:R-:W-:Y:S01]  /*1e40*/  SHF.L.U32 R2, R15, 0x1f, RZ ;  /* 0x0000001f0f027819 */ /* 0x012fe200000006ff */
[----:B------:R-:W-:Y:S01]  /*1e50*/  @!P1 SYNCS.ARRIVE.TRANS64.A1T0 RZ, [UR6+0x78], RZ ;  /* 0x000078ffffff99a7 */ /* 0x000fe20008100006 */
[----:B------:R-:W-:-:S06]  /*1e60*/  UISETP.GT.AND UP0, UPT, UR15, UR14, UPT ;  /* 0x0000000e0f00728c */ /* 0x000fcc000bf04270 */
[----:B--2---:R1:W2:Y:S03]  /*1e70*/  SYNCS.PHASECHK.TRANS64.TRYWAIT P0, [UR8+0x18], R2 ;  /* 0x00001802ff0075a7 */ /* 0x0042a60008001108 */
[----:B------:R-:W-:Y:S05]  /*1e80*/  BRA.U !UP0, `(.L_x_32) ;  /* 0x0000000108c87547 */ /* 0x000fea000b800000 */
[----:B------:R-:W-:Y:S01]  /*1e90*/  UIADD3 UR30, UPT, UPT, UR27, UR28, URZ ;  /* 0x0000001c1b1e7290 */ /* 0x000fe2000fffe0ff */
[----:B------:R-:W-:-:S11]  /*1ea0*/  UMOV UR31, UR26 ;  /* 0x0000001a001f7c82 */ /* 0x000fd60008000000 */
.L_x_38:
[----:B------:R-:W-:Y:S01]  /*1eb0*/  ULEA UR17, UR31, UR6, 0x3 ;  /* 0x000000061f117291 */ /* 0x000fe2000f8e18ff */
[----:B--2---:R-:W-:Y:S01]  /*1ec0*/  @P5 MOV R3, 0x8000 ;  /* 0x0000800000035802 */ /* 0x004fe20000000f00 */
[----:B-12---:R-:W-:Y:S10]  /*1ed0*/  @P0 BRA `(.L_x_33) ;  /* 0x00000000000c0947 */ /* 0x006ff40003800000 */
[----:B------:R-:W-:-:S04]  /*1ee0*/  SHF.L.U32 R5, R15, 0x1f, RZ ;  /* 0x0000001f0f057819 */ /* 0x000fc800000006ff */
[----:B------:R-:W2:Y:S02]  /*1ef0*/  SYNCS.PHASECHK.TRANS64.TRYWAIT P0, [UR17+0x18], R5 ;  /* 0x00001805ff0075a7 */ /* 0x000ea40008001111 */
[----:B--2---:R-:W-:Y:S05]  /*1f00*/  @!P0 BRA `(.L_x_34) ;  /* 0x0000006800c08947 */ /* 0x004fea0003800000 */
.L_x_33:
[----:B------:R2:W-:Y:S01]  /*1f10*/  @P5 SYNCS.ARRIVE.TRANS64 RZ, [UR17], R3 ;  /* 0x00000003ffff59a7 */ /* 0x0005e20008000011 */
[----:B------:R-:W-:-:S04]  /*1f20*/  ULOP3.LUT UR8, UR25, 0x2, URZ, 0xfc, !UPT ;  /* 0x0000000219087892 */ /* 0x000fc8000f8efcff */
[----:B------:R-:W-:-:S09]  /*1f30*/  UISETP.NE.AND UP0, UPT, UR8, 0x2, UPT ;  /* 0x000000020800788c */ /* 0x000fd2000bf05270 */
[----:B------:R-:W-:Y:S05]  /*1f40*/  BRA.U UP0, `(.L_x_35) ;  /* 0x0000000100047547 */ /* 0x000fea000b800000 */
[----:B------:R-:W-:Y:S05]  /*1f50*/  BPT.TRAP 0x1 ;  /* 0x000000040000795c */ /* 0x000fea0000300000 */
.L_x_35:
[----:B------:R-:W-:Y:S04]  /*1f60*/  BSSY.RECONVERGENT B0, `(.L_x_36) ;  /* 0x0000003000007945 */ /* 0x000fe80003800200 */
[----:B------:R-:W-:Y:S05]  /*1f70*/  @!P4 BRA `(.L_x_37) ;  /* 0x000000000004c947 */ /* 0x000fea0003800000 */
[----:B------:R-:W-:Y:S05]  /*1f80*/  BPT.TRAP 0x1 ;  /* 0x000000040000795c */ /* 0x000fea0000300000 */
.L_x_37:
[----:B------:R-:W-:Y:S05]  /*1f90*/  BSYNC.RECONVERGENT B0 ;  /* 0x0000000000007941 */ /* 0x000fea0003800200 */
.L_x_36:
        /* <DEDUP_REMOVED lines=9> */
[----:B------:R-:W-:Y:S02]  /*2030*/  USHF.L.U32 UR19, UR28, 0x6, URZ ;  /* 0x000000061c137899 */ /* 0x000fe400080006ff */
[----:B------:R-:W-:Y:S01]  /*2040*/  ULOP3.LUT UR17, UR17, 0xfefffff8, URZ, 0xc0, !UPT ;  /* 0xfefffff811117892 */ /* 0x000fe2000f8ec0ff */
[----:B-1----:R-:W-:Y:S01]  /*2050*/  SHF.L.U32 R2, R15, 0x1f, RZ ;  /* 0x0000001f0f027819 */ /* 0x002fe200000006ff */
[----:B------:R-:W-:Y:S02]  /*2060*/  UIADD3.X UR41, UPT, UPT, URZ, UR23, URZ, UP1, !UPT ;  /* 0x00000017ff297290 */ /* 0x000fe40008ffe4ff */
[----:B------:R-:W-:Y:S01]  /*2070*/  UIADD3 UR16, UPT, UPT, UR16, 0x4300, URZ ;  /* 0x0000430010107890 */ /* 0x000fe2000fffe0ff */
[----:B------:R4:W1:Y:S01]  /*2080*/  SYNCS.PHASECHK.TRANS64.TRYWAIT P0, [UR8+0x18], R2 ;  /* 0x00001802ff0075a7 */ /* 0x0008620008001108 */
[----:B------:R-:W-:-:S02]  /*2090*/  ULEA UR8, UR31, UR7, 0xc ;  /* 0x000000071f087291 */ /* 0x000fc4000f8e60ff */
[----:B------:R-:W-:Y:S02]  /*20a0*/  UIADD3 UR11, UPT, UPT, UR5, UR19, URZ ;  /* 0x00000013050b7290 */ /* 0x000fe4000fffe0ff */
[----:B------:R-:W-:Y:S02]  /*20b0*/  ULEA UR8, UR8, UR6, 0x1 ;  /* 0x0000000608087291 */ /* 0x000fe4000f8e08ff */
[----:B------:R-:W-:Y:S02]  /*20c0*/  UPRMT UR29, URZ, 0x5410, UR4 ;  /* 0x00005410ff1d7896 */ /* 0x000fe40008000004 */
[----:B------:R-:W-:Y:S02]  /*20d0*/  UIADD3 UR8, UPT, UPT, UR8, 0xa300, URZ ;  /* 0x0000a30008087890 */ /* 0x000fe4000fffe0ff */
[----:B------:R-:W-:Y:S01]  /*20e0*/  UIADD3.X UR39, UPT, UPT, URZ, UR23, URZ, UP0, !UPT ;  /* 0x00000017ff277290 */ /* 0x000fe200087fe4ff */
[----:B------:R-:W-:Y:S01]  /*20f0*/  UMOV UR32, 0x0 ;  /* 0x0000000000207882 */ /* 0x000fe20000000000 */
[----:B------:R-:W-:Y:S01]  /*2100*/  UMOV UR33, 0x10000000 ;  /* 0x1000000000217882 */ /* 0x000fe20000000000 */
[----:B------:R-:W-:Y:S01]  /*2110*/  UMOV UR18, UR34 ;  /* 0x0000002200127c82 */ /* 0x000fe20008000000 */
[----:B------:R-:W-:Y:S01]  /*2120*/  UMOV UR20, UR36 ;  /* 0x0000002400147c82 */ /* 0x000fe20008000000 */
[----:B------:R-:W-:Y:S01]  /*2130*/  UMOV UR12, UR36 ;  /* 0x00000024000c7c82 */ /* 0x000fe20008000000 */
[----:B------:R-:W-:Y:S01]  /*2140*/  UMOV UR9, UR17 ;  /* 0x0000001100097c82 */ /* 0x000fe20008000000 */
[----:B------:R4:W-:Y:S01]  /*2150*/  UTMALDG.3D.2CTA [UR16], [UR40], desc[UR32] ;  /* 0x00002010280075b4 */ /* 0x0009e20008211000 */
[----:B------:R-:W-:Y:S01]  /*2160*/  UIADD3 UR28, UPT, UPT, UR28, 0x1, URZ ;  /* 0x000000011c1c7890 */ /* 0x000fe2000fffe0ff */
[----:B------:R-:W-:-:S03]  /*2170*/  UMOV UR31, UR26 ;  /* 0x0000001a001f7c82 */ /* 0x000fc60008000000 */
[----:B------:R-:W-:Y:S01]  /*2180*/  UISETP.NE.AND UP0, UPT, UR28, UR30, UPT ;  /* 0x0000001e1c00728c */ /* 0x000fe2000bf05270 */
[----:B------:R4:W-:Y:S08]  /*2190*/  UTMALDG.3D.MULTICAST.2CTA [UR8], [UR38], UR29, desc[UR32] ;  /* 0x00002008260073b4 */ /* 0x0009f0000821181d */
[----:B----4-:R-:W-:Y:S05]  /*21a0*/  BRA.U UP0, `(.L_x_38) ;  /* 0xfffffffd00407547 */ /* 0x010fea000b83ffff */
.L_x_32:
[----:B-1----:R-:W-:Y:S01]  /*21b0*/  LEA R2, R14, UR6, 0x3 ;  /* 0x000000060e027c11 */ /* 0x002fe2000f8e18ff */
[----:B------:R-:W-:Y:S01]  /*21c0*/  NOP ;  /* 0x0000000000007918 */ /* 0x000fe20000000000 */
[----:B--2---:R-:W-:Y:S02]  /*21d0*/  SHF.L.U32 R3, R12, 0x1f, RZ ;  /* 0x0000001f0c037819 */ /* 0x004fe400000006ff */
[----:B------:R-:W-:Y:S02]  /*21e0*/  LEA R4, R14, UR6, 0x4 ;  /* 0x000000060e047c11 */ /* 0x000fe4000f8e20ff */
[----:B------:R-:W1:Y:S02]  /*21f0*/  SYNCS.PHASECHK.TRANS64.TRYWAIT P0, [R2+URZ+0x80], R3 ;  /* 0x00008003020075a7 */ /* 0x000e6400080011ff */
[----:B-1----:R-:W-:Y:S05]  /*2200*/  @!P0 BRA `(.L_x_39) ;  /* 0x0000006800188947 */ /* 0x002fea0003800000 */
.L_x_151:
[----:B------:R-:W2:Y:S01]  /*2210*/  LDS.128 R4, [R4+0x110] ;  /* 0x0001100004047984 */ /* 0x000ea20000000c00 */
[----:B------:R-:W-:Y:S01]  /*2220*/  ISETP.GE.AND P0, PT, R26, 0x1, PT ;  /* 0x000000011a00780c */ /* 0x000fe20003f06270 */
[----:B-1----:R-:W-:Y:S01]  /*2230*/  VIADD R2, R2, 0x90 ;  /* 0x0000009002027836 */ /* 0x002fe20000000000 */
[----:B------:R-:W-:Y:S01]  /*2240*/  @!PT LDS RZ, [RZ] ;  /* 0x00000000fffff984 */ /* 0x000fe20000000800 */
[----:B------:R-:W-:Y:S01]  /*2250*/  @!PT LDS RZ, [RZ] ;  /* 0x00000000fffff984 */ /* 0x000fe20000000800 */
[----:B------:R-:W-:Y:S01]  /*2260*/  @!PT LDS RZ, [RZ] ;  /* 0x00000000fffff984 */ /* 0x000fe20000000800 */
[----:B------:R-:W-:Y:S01]  /*2270*/  @!PT LDS RZ, [RZ] ;  /* 0x00000000fffff984 */ /* 0x000fe20000000800 */
[----:B------:R1:W-:Y:S06]  /*2280*/  MEMBAR.ALL.CTA ;  /* 0x0000000000007992 */ /* 0x0003ec0000008000 */
[----:B-1----:R-:W1:Y:S01]  /*2290*/  FENCE.VIEW.ASYNC.S ;  /* 0x00000000000073c6 */ /* 0x002e620000000000 */
[----:B------:R-:W-:-:S04]  /*22a0*/  PRMT R2, RZ, 0x654, R2 ;  /* 0x00000654ff027816 */ /* 0x000fc80000000002 */
[----:B-1----:R1:W-:Y:S01]  /*22b0*/  SYNCS.ARRIVE.TRANS64.RED.A1T0 RZ, [R2+URZ], RZ ;  /* 0x000000ff02ff79a7 */ /* 0x0023e200081004ff */
[----:B--2---:R-:W-:-:S13]  /*22c0*/  LOP3.LUT P2, RZ, R6, 0x1, RZ, 0xc0, !PT ;  /* 0x0000000106ff7812 */ /* 0x004fda000784c0ff */
[----:B------:R-:W-:Y:S01]  /*22d0*/  @P2 SHF.R.U32.HI R3, RZ, 0x10, R5 ;  /* 0x00000010ff032819 */ /* 0x000fe20000011605 */
[----:B------:R-:W-:Y:S01]  /*22e0*/  VOTEU.ANY UP0, P2 ;  /* 0x0000000000ff7886 */ /* 0x000fe20001000100 */
[----:B------:R-:W-:Y:S02]  /*22f0*/  @P2 MOV R13, R4 ;  /* 0x00000004000d2202 */ /* 0x000fe40000000f00 */
[----:B------:R-:W-:Y:S02]  /*2300*/  @P2 R2UR.BROADCAST UR8, R3 ;  /* 0x00000000030822ca */ /* 0x000fe400008e0000 */
[----:B------:R-:W-:-:S11]  /*2310*/  @P2 LOP3.LUT R11, R5, 0xffff, RZ, 0xc0, !PT ;  /* 0x0000ffff050b2812 */ /* 0x000fd600078ec0ff */
[----:B------:R-:W-:Y:S01]  /*2320*/  @UP0 UMOV UR36, UR8 ;  /* 0x0000000800240c82 */ /* 0x000fe20008000000 */
[----:B-1----:R-:W-:Y:S05]  /*2330*/  @!P0 BRA `(.L_x_40) ;  /* 0x0000000000b88947 */ /* 0x002fea0003800000 */
[----:B------:R-:W3:Y:S01]  /*2340*/  LDC.64 R4, c[0x0][0xb18] ;  /* 0x0002c600ff047b82 */ /* 0x000ee20000000a00 */
[----:B------:R-:W-:-:S07]  /*2350*/  ISETP.NE.AND P3, PT, R26, 0x1, PT ;  /* 0x000000011a00780c */ /* 0x000fce0003f65270 */
[----:B------:R-:W1:Y:S08]  /*2360*/  LDC.64 R6, c[0x0][0xb10] ;  /* 0x0002c400ff067b82 */ /* 0x000e700000000a00 */
[----:B------:R-:W2:Y:S08]  /*2370*/  LDC R17, c[0x0][0xb20] ;  /* 0x0002c800ff117b82 */ /* 0x000eb00000000800 */
[----:B------:R-:W4:Y:S01]  /*2380*/  LDC R18, c[0x0][0xb0c] ;  /* 0x0002c300ff127b82 */ /* 0x000f220000000800 */
[----:B---3--:R-:W-:Y:S01]  /*2390*/  IMAD.HI.U32 R22, R0, R5, RZ ;  /* 0x0000000500167227 */ /* 0x008fe200078e00ff */
[----:B------:R-:W-:-:S06]  /*23a0*/  ISETP.NE.AND P0, PT, R4, 0x1, PT ;  /* 0x000000010400780c */ /* 0x000fcc0003f05270 */
[----:B------:R-:W3:Y:S01]  /*23b0*/  LDC.64 R2, c[0x0][0xb28] ;  /* 0x0002ca00ff027b82 */ /* 0x000ee20000000a00 */
[----:B-1----:R-:W-:-:S04]  /*23c0*/  IMAD.HI.U32 R20, R9, R6, RZ ;  /* 0x0000000609147227 */ /* 0x002fc800078e00ff */
[----:B------:R-:W-:Y:S01]  /*23d0*/  IMAD.HI.U32 R24, R13, R6, RZ ;  /* 0x000000060d187227 */ /* 0x000fe200078e00ff */
[----:B------:R-:W-:Y:S02]  /*23e0*/  SHF.R.U32.HI R20, RZ, R7, R20 ;  /* 0x00000007ff147219 */ /* 0x000fe40000011614 */
[----:B--2---:R-:W-:Y:S01]  /*23f0*/  SHF.R.U32.HI R19, RZ, R17, R22 ;  /* 0x00000011ff137219 */ /* 0x004fe20000011616 */
[----:B------:R-:W-:Y:S01]  /*2400*/  IMAD.HI.U32 R22, R11, R5, RZ ;  /* 0x000000050b167227 */ /* 0x000fe200078e00ff */
[----:B------:R-:W-:Y:S02]  /*2410*/  SHF.R.U32.HI R24, RZ, R7, R24 ;  /* 0x00000007ff187219 */ /* 0x000fe40000011618 */
[----:B------:R-:W-:Y:S02]  /*2420*/  SEL R19, R0, R19, !P0 ;  /* 0x0000001300137207 */ /* 0x000fe40004000000 */
[----:B------:R-:W-:Y:S02]  /*2430*/  SHF.R.U32.HI R22, RZ, R17, R22 ;  /* 0x00000011ff167219 */ /* 0x000fe40000011616 */
[----:B----4-:R-:W-:-:S02]  /*2440*/  ISETP.NE.AND P1, PT, R18, 0x1, PT ;  /* 0x000000011200780c */ /* 0x010fc40003f25270 */
[----:B------:R-:W-:Y:S02]  /*2450*/  SEL R5, R11, R22, !P0 ;  /* 0x000000160b057207 */ /* 0x000fe40004000000 */
[----:B------:R-:W-:Y:S02]  /*2460*/  SEL R21, R9, R20, !P1 ;  /* 0x0000001409157207 */ /* 0x000fe40004800000 */
[----:B------:R-:W-:Y:S01]  /*2470*/  SEL R7, R13, R24, !P1 ;  /* 0x000000180d077207 */ /* 0x000fe20004800000 */
[----:B---3--:R-:W-:Y:S01]  /*2480*/  IMAD.HI.U32 R20, R19, R2, RZ ;  /* 0x0000000213147227 */ /* 0x008fe200078e00ff */
[----:B------:R-:W-:-:S03]  /*2490*/  IADD3 R17, PT, PT, -R5, RZ, RZ ;  /* 0x000000ff05117210 */ /* 0x000fc60007ffe1ff */
        /* <DEDUP_REMOVED lines=11> */
[----:B------:R-:W-:-:S04]  /*2550*/  @!P0 IMAD.HI.U32 R20, R7, R2, RZ ;  /* 0x0000000207148227 */ /* 0x000fc800078e00ff */
[----:B------:R-:W-:Y:S01]  /*2560*/  IMAD.MOV R2, RZ, RZ, -R6 ;  /* 0x000000ffff027224 */ /* 0x000fe200078e0a06 */
[----:B------:R-:W-:-:S03]  /*2570*/  @!P0 SHF.R.U32.HI R20, RZ, R3, R20 ;  /* 0x00000003ff148219 */ /* 0x000fc60000011614 */
[----:B------:R-:W-:Y:S01]  /*2580*/  IMAD R2, R26, R2, R5 ;  /* 0x000000021a027224 */ /* 0x000fe200078e0205 */
        /* <DEDUP_REMOVED lines=9> */
.L_x_40:
[----:B------:R-:W1:Y:S02]  /*2620*/  LDCU UR8, c[0x0][0xb30] ;  /* 0x00016600ff0877ac */ /* 0x000e640008000800 */
[----:B-1----:R-:W-:-:S09]  /*2630*/  UISETP.NE.AND UP0, UPT, UR8, 0x1, UPT ;  /* 0x000000010800788c */ /* 0x002fd2000bf05270 */
[----:B------:R-:W-:Y:S05]  /*2640*/  BRA.U UP0, `(.L_x_41) ;  /* 0x0000000100407547 */ /* 0x000fea000b800000 */
[----:B------:R-:W1:Y:S08]  /*2650*/  LDC.64 R4, c[0x0][0xb10] ;  /* 0x0002c400ff047b82 */ /* 0x000e700000000a00 */
[----:B------:R-:W2:Y:S08]  /*2660*/  LDC.64 R2, c[0x0][0xb18] ;  /* 0x0002c600ff027b82 */ /* 0x000eb00000000a00 */
[----:B------:R-:W4:Y:S08]  /*2670*/  LDC R6, c[0x0][0xb20] ;  /* 0x0002c800ff067b82 */ /* 0x000f300000000800 */
[----:B------:R-:W3:Y:S01]  /*2680*/  LDC R18, c[0x0][0xb0c] ;  /* 0x0002c300ff127b82 */ /* 0x000ee20000000800 */
[----:B-1----:R-:W-:-:S05]  /*2690*/  IMAD.HI.U32 R4, R13, R4, RZ ;  /* 0x000000040d047227 */ /* 0x002fca00078e00ff */
[----:B------:R-:W-:Y:S01]  /*26a0*/  SHF.R.U32.HI R4, RZ, R5, R4 ;  /* 0x00000005ff047219 */ /* 0x000fe20000011604 */
[----:B--2---:R-:W-:Y:S01]  /*26b0*/  IMAD.HI.U32 R3, R11, R3, RZ ;  /* 0x000000030b037227 */ /* 0x004fe200078e00ff */
[----:B------:R-:W-:-:S04]  /*26c0*/  ISETP.NE.AND P0, PT, R2, 0x1, PT ;  /* 0x000000010200780c */ /* 0x000fc80003f05270 */
[----:B----4-:R-:W-:-:S04]  /*26d0*/  SHF.R.U32.HI R6, RZ, R6, R3 ;  /* 0x00000006ff067219 */ /* 0x010fc80000011603 */
[----:B------:R-:W-:Y:S02]  /*26e0*/  SEL R3, R11, R6, !P0 ;  /* 0x000000060b037207 */ /* 0x000fe40004000000 */
[----:B---3--:R-:W-:-:S04]  /*26f0*/  ISETP.NE.AND P1, PT, R18, 0x1, PT ;  /* 0x000000011200780c */ /* 0x008fc80003f25270 */
[----:B------:R-:W-:-:S05]  /*2700*/  SEL R4, R13, R4, !P1 ;  /* 0x000000040d047207 */ /* 0x000fca0004800000 */
[----:B------:R-:W-:Y:S02]  /*2710*/  IMAD.IADD R5, R3, 0x1, -R4 ;  /* 0x0000000103057824 */ /* 0x000fe400078e0a04 */
[----:B------:R-:W-:Y:S02]  /*2720*/  IMAD.IADD R3, R4, 0x1, -R3 ;  /* 0x0000000104037824 */ /* 0x000fe400078e0a03 */
[----:B------:R-:W-:Y:S02]  /*2730*/  IMAD R13, R5, R18, R13 ;  /* 0x00000012050d7224 */ /* 0x000fe400078e020d */
[----:B------:R-:W-:-:S07]  /*2740*/  IMAD R11, R3, R2, R11 ;  /* 0x00000002030b7224 */ /* 0x000fce00078e020b */
.L_x_41:
[----:B------:R-:W-:Y:S01]  /*2750*/  VIADD R14, R14, 0x1 ;  /* 0x000000010e0e7836 */ /* 0x000fe20000000000 */
[----:B------:R-:W-:Y:S01]  /*2760*/  PLOP3.LUT P1, PT, PT, PT, PT, 0x80, 0x8 ;  /* 0x000000000008781c */ /* 0x000fe20003f2f070 */
[----:B------:R-:W-:Y:S02]  /*2770*/  IMAD.IADD R21, R13, 0x1, R60 ;  /* 0x000000010d157824 */ /* 0x000fe400078e023c */
[----:B------:R-:W-:Y:S01]  /*2780*/  IMAD.IADD R20, R11, 0x1, R58 ;  /* 0x000000010b147824 */ /* 0x000fe200078e023a */
[----:B------:R-:W-:-:S04]  /*2790*/  ISETP.NE.AND P0, PT, R14, 0x2, PT ;  /* 0x000000020e00780c */ /* 0x000fc80003f05270 */
[----:B------:R-:W-:Y:S02]  /*27a0*/  SEL R3, RZ, 0x1, P0 ;  /* 0x00000001ff037807 */ /* 0x000fe40000000000 */
[----:B------:R-:W-:Y:S02]  /*27b0*/  SEL R14, R14, RZ, P0 ;  /* 0x000000ff0e0e7207 */ /* 0x000fe40000000000 */
[----:B------:R-:W-:Y:S01]  /*27c0*/  LOP3.LUT R12, R12, R3, RZ, 0x3c, !PT ;  /* 0x000000030c0c7212 */ /* 0x000fe200078e3cff */
[----:B------:R-:W-:Y:S06]  /*27d0*/  @P2 BRA `(.L_x_42) ;  /* 0xfffffff000482947 */ /* 0x000fec000383ffff */
[----:B------:R-:W-:Y:S01]  /*27e0*/  UIADD3 UR6, UPT, UPT, UR6, 0x18, URZ ;  /* 0x0000001806067890 */ /* 0x000fe2000fffe0ff */
[----:B------:R-:W-:-:S03]  /*27f0*/  SHF.L.U32 R3, R15, 0x1f, RZ ;  /* 0x0000001f0f037819 */ /* 0x000fc600000006ff */
[----:B------:R-:W-:-:S09]  /*2800*/  ULEA UR4, UR26, UR6, 0x3 ;  /* 0x000000061a047291 */ /* 0x000fd2000f8e18ff */
[----:B------:R-:W1:Y:S02]  /*2810*/  SYNCS.PHASECHK.TRANS64.TRYWAIT P0, [UR4], R3 ;  /* 0x00000003ff0075a7 */ /* 0x000e640008001104 */
[----:B-1----:R-:W-:Y:S05]  /*2820*/  @!P0 BRA `(.L_x_43) ;  /* 0x0000006000a48947 */ /* 0x002fea0003800000 */
.L_x_153:
[----:B------:R-:W-:-:S04]  /*2830*/  UIADD3 UR5, UPT, UPT, UR26, 0x1, URZ ;  /* 0x000000011a057890 */ /* 0x000fc8000fffe0ff */
[----:B------:R-:W-:-:S04]  /*2840*/  UISETP.NE.AND UP0, UPT, UR5, 0x3, UPT ;  /* 0x000000030500788c */ /* 0x000fc8000bf05270 */
[----:B------:R-:W-:Y:S02]  /*2850*/  USEL UR7, URZ, 0x1, UP0 ;  /* 0x00000001ff077887 */ /* 0x000fe40008000000 */
[----:B------:R-:W-:-:S04]  /*2860*/  USEL UR5, UR5, URZ, UP0 ;  /* 0x000000ff05057287 */ /* 0x000fc80008000000 */
[----:B------:R-:W-:Y:S01]  /*2870*/  ULEA UR4, UR5, UR6, 0x3 ;  /* 0x0000000605047291 */ /* 0x000fe2000f8e18ff */
[----:B------:R-:W-:-:S04]  /*2880*/  LOP3.LUT R15, R15, UR7, RZ, 0x3c, !PT ;  /* 0x000000070f0f7c12 */ /* 0x000fc8000f8e3cff */
[----:B-1----:R-:W-:-:S04]  /*2890*/  SHF.L.U32 R3, R15, 0x1f, RZ ;  /* 0x0000001f0f037819 */ /* 0x002fc800000006ff */
[----:B------:R-:W1:Y:S02]  /*28a0*/  SYNCS.PHASECHK.TRANS64.TRYWAIT P0, [UR4], R3 ;  /* 0x00000003ff0075a7 */ /* 0x000e640008001104 */
[----:B-1----:R-:W-:Y:S05]  /*28b0*/  @!P0 BRA `(.L_x_44) ;  /* 0x0000006000988947 */ /* 0x002fea0003800000 */
.L_x_155:
[----:B------:R-:W-:-:S04]  /*28c0*/  UIADD3 UR5, UPT, UPT, UR5, 0x1, URZ ;  /* 0x0000000105057890 */ /* 0x000fc8000fffe0ff */
[----:B------:R-:W-:-:S04]  /*28d0*/  UISETP.NE.AND UP0, UPT, UR5, 0x3, UPT ;  /* 0x000000030500788c */ /* 0x000fc8000bf05270 */
[----:B------:R-:W-:Y:S02]  /*28e0*/  USEL UR4, URZ, 0x1, UP0 ;  /* 0x00000001ff047887 */ /* 0x000fe40008000000 */
[----:B------:R-:W-:-:S04]  /*28f0*/  USEL UR5, UR5, URZ, UP0 ;  /* 0x000000ff05057287 */ /* 0x000fc80008000000 */
[----:B------:R-:W-:Y:S01]  /*2900*/  ULEA UR5, UR5, UR6, 0x3 ;  /* 0x0000000605057291 */ /* 0x000fe2000f8e18ff */
[----:B-1----:R-:W-:-:S04]  /*2910*/  LOP3.LUT R3, R15, UR4, RZ, 0x3c, !PT ;  /* 0x000000040f037c12 */ /* 0x002fc8000f8e3cff */
[----:B------:R-:W-:Y:S01]  /*2920*/  SHF.L.U32 R3, R3, 0x1f, RZ ;  /* 0x0000001f03037819 */ /* 0x000fe200000006ff */
[----:B---3--:R-:W-:-:S07]  /*2930*/  IMAD.U32 R0, RZ, RZ, UR5 ;  /* 0x00000005ff007e24 */ /* 0x008fce000f8e00ff */
.L_x_45:
[----:B-1----:R1:W2:Y:S02]  /*2940*/  SYNCS.PHASECHK.TRANS64.TRYWAIT P0, [R0+URZ], R3 ;  /* 0x00000003000075a7 */ /* 0x0022a400080011ff */
[----:B--2---:R-:W-:Y:S05]  /*2950*/  @!P0 NANOSLEEP.SYNCS 0x989680 ;  /* 0x009896800000895d */ /* 0x004fea0003900000 */
[----:B------:R-:W2:Y:S02]  /*2960*/  @!P0 SYNCS.PHASECHK.TRANS64 P0, [R0+URZ], R3 ;  /* 0x00000003000085a7 */ /* 0x000ea400080010ff */
[----:B--2---:R-:W-:Y:S05]  /*2970*/  @P0 EXIT ;  /* 0x000000000000094d */ /* 0x004fea0003800000 */
[----:B------:R-:W-:Y:S05]  /*2980*/  BRA `(.L_x_45) ;  /* 0xfffffffc00ec7947 */ /* 0x000fea000383ffff */
.L_x_22:
[----:B------:R-:W-:-:S04]  /*2990*/  UISETP.NE.AND UP0, UPT, UR37, URZ, UPT ;  /* 0x000000ff2500728c */ /* 0x000fc8000bf05270 */
[----:B------:R-:W-:-:S09]  /*29a0*/  UISETP.NE.OR UP0, UPT, UR10, 0x1, UP0 ;  /* 0x000000010a00788c */ /* 0x000fd20008705670 */
[----:B------:R-:W-:Y:S05]  /*29b0*/  BRA.U UP0, `(.L_x_46) ;  /* 0x00000005004c7547 */ /* 0x000fea000b800000 */
[----:B------:R-:W-:Y:S01]  /*29c0*/  HFMA2 R11, -RZ, RZ, 0, 0 ;  /* 0x00000000ff0b7431 */ /* 0x000fe200000001ff */
[----:B------:R-:W-:Y:S01]  /*29d0*/  ISETP.GE.U32.AND P2, PT, R10, 0x8, PT ;  /* 0x000000080a00780c */ /* 0x000fe20003f46070 */
[----:B------:R-:W-:Y:S01]  /*29e0*/  IMAD.MOV.U32 R12, RZ, RZ, 0x1 ;  /* 0x00000001ff0c7424 */ /* 0x000fe200078e00ff */
[----:B------:R-:W-:Y:S01]  /*29f0*/  CS2R R8, SRZ ;  /* 0x0000000000087805 */ /* 0x000fe2000001ff00 */
[----:B------:R-:W-:Y:S01]  /*2a00*/  IMAD.MOV.U32 R3, RZ, RZ, RZ ;  /* 0x000000ffff037224 */ /* 0x000fe200078e00ff */
[----:B------:R-:W-:Y:S01]  /*2a10*/  UMOV UR4, 0x400 ;  /* 0x0000040000047882 */ /* 0x000fe20000000000 */
[----:B------:R-:W-:Y:S01]  /*2a20*/  UMOV UR6, URZ ;  /* 0x000000ff00067c82 */ /* 0x000fe20008000000 */
[----:B------:R-:W-:-:S12]  /*2a30*/  ULEA UR37, UR37, UR4, 0x18 ;  /* 0x0000000425257291 */ /* 0x000fd8000f8ec0ff */
.L_x_50:
[----:B------:R-:W-:Y:S02]  /*2a40*/  LEA R0, R3, UR37, 0x3 ;  /* 0x0000002503007c11 */ /* 0x000fe4000f8e18ff */
[----:B------:R-:W-:-:S03]  /*2a50*/  SHF.L.U32 R5, R8, 0x1f, RZ ;  /* 0x0000001f08057819 */ /* 0x000fc600000006ff */
[----:B------:R-:W-:Y:S01]  /*2a60*/  VIADD R4, R0, 0xf0 ;  /* 0x000000f000047836 */ /* 0x000fe20000000000 */
[----:B------:R-:W1:Y:S02]  /*2a70*/  SYNCS.PHASECHK.TRANS64.TRYWAIT P0, [R0+URZ+0xe0], R5 ;  /* 0x0000e005000075a7 */ /* 0x000e6400080011ff */
[----:B-1----:R-:W-:Y:S05]  /*2a80*/  @!P0 BRA `(.L_x_47) ;  /* 0x00000060003c8947 */ /* 0x002fea0003800000 */
.L_x_156:
[----:B------:R-:W-:Y:S01]  /*2a90*/  ULEA UR5, UR6, UR37, 0x3 ;  /* 0x0000002506057291 */ /* 0x000fe2000f8e18ff */
[----:B------:R-:W-:Y:S01]  /*2aa0*/  PRMT R4, RZ, 0x654, R4 ;  /* 0x00000654ff047816 */ /* 0x000fe20000000004 */
[----:B-1----:R-:W-:Y:S01]  /*2ab0*/  @!P2 IMAD.MOV.U32 R5, RZ, RZ, 0x10 ;  /* 0x00000010ff05a424 */ /* 0x002fe200078e00ff */
[----:B------:R-:W-:Y:S01]  /*2ac0*/  SHF.L.U32 R7, R12, 0x1f, RZ ;  /* 0x0000001f0c077819 */ /* 0x000fe200000006ff */
[----:B------:R-:W-:Y:S01]  /*2ad0*/  UIADD3 UR4, UPT, UPT, UR5, 0x80, URZ ;  /* 0x0000008005047890 */ /* 0x000fe2000fffe0ff */
[----:B------:R1:W-:Y:S05]  /*2ae0*/  SYNCS.ARRIVE.TRANS64.RED.A1T0 RZ, [R4+URZ], RZ ;  /* 0x000000ff04ff79a7 */ /* 0x0003ea00081004ff */
[----:B------:R-:W-:Y:S01]  /*2af0*/  IMAD.U32 R13, RZ, RZ, UR4 ;  /* 0x00000004ff0d7e24 */ /* 0x000fe2000f8e00ff */
[----:B------:R-:W2:Y:S04]  /*2b00*/  SYNCS.PHASECHK.TRANS64.TRYWAIT P0, [UR5+0x90], R7 ;  /* 0x00009007ff0075a7 */ /* 0x000ea80008001105 */
[----:B------:R-:W-:Y:S01]  /*2b10*/  PRMT R13, R10, 0x654, R13 ;  /* 0x000006540a0d7816 */ /* 0x000fe2000000000d */
[----:B-12---:R-:W-:Y:S06]  /*2b20*/  @!P0 BRA `(.L_x_48) ;  /* 0x0000006000288947 */ /* 0x006fec0003800000 */
.L_x_158:
[----:B------:R-:W-:Y:S01]  /*2b30*/  ULEA UR4, UR6, UR37, 0x4 ;  /* 0x0000002506047291 */ /* 0x000fe2000f8e20ff */
[----:B------:R-:W-:Y:S01]  /*2b40*/  SEL R2, R13, R2, !P2 ;  /* 0x000000020d027207 */ /* 0x000fe20005000000 */
[----:B------:R-:W-:Y:S01]  /*2b50*/  UIADD3 UR5, UPT, UPT, UR5, 0x80, URZ ;  /* 0x0000008005057890 */ /* 0x000fe2000fffe0ff */
[----:B-1----:R-:W-:Y:S01]  /*2b60*/  LEA R0, R11, UR37, 0x3 ;  /* 0x000000250b007c11 */ /* 0x002fe2000f8e18ff */
[----:B------:R-:W-:Y:S01]  /*2b70*/  UIADD3 UR4, UPT, UPT, UR4, 0x110, URZ ;  /* 0x0000011004047890 */ /* 0x000fe2000fffe0ff */
[----:B------:R1:W-:Y:S01]  /*2b80*/  @!P2 SYNCS.ARRIVE.TRANS64.RED RZ, [R2+URZ], R5 ;  /* 0x0000000502ffa9a7 */ /* 0x0003e200080004ff */
[----:B------:R-:W-:Y:S01]  /*2b90*/  UIADD3 UR6, UPT, UPT, UR6, 0x1, URZ ;  /* 0x0000000106067890 */ /* 0x000fe2000fffe0ff */
[----:B------:R-:W-:-:S03]  /*2ba0*/  VIADD R3, R3, 0x1 ;  /* 0x0000000103037836 */ /* 0x000fc60000000000 */
[----:B------:R-:W-:Y:S02]  /*2bb0*/  UISETP.NE.AND UP0, UPT, UR6, 0x2, UPT ;  /* 0x000000020600788c */ /* 0x000fe4000bf05270 */
[----:B------:R-:W-:Y:S01]  /*2bc0*/  ISETP.NE.AND P0, PT, R3, 0x2, PT ;  /* 0x000000020300780c */ /* 0x000fe20003f05270 */
[----:B------:R-:W-:Y:S06]  /*2bd0*/  UGETNEXTWORKID.BROADCAST [UR4], [UR5] ;  /* 0x00000000040073ca */ /* 0x000fec0008000100 */
[----:B------:R-:W-:Y:S02]  /*2be0*/  USEL UR4, URZ, 0x1, UP0 ;  /* 0x00000001ff047887 */ /* 0x000fe40008000000 */
[----:B------:R-:W-:-:S04]  /*2bf0*/  USEL UR6, UR6, URZ, UP0 ;  /* 0x000000ff06067287 */ /* 0x000fc80008000000 */
[----:B------:R-:W-:Y:S02]  /*2c00*/  LOP3.LUT R12, R12, UR4, RZ, 0x3c, !PT ;  /* 0x000000040c0c7c12 */ /* 0x000fe4000f8e3cff */
[----:B-1----:R-:W-:-:S04]  /*2c10*/  SHF.L.U32 R5, R9, 0x1f, RZ ;  /* 0x0000001f09057819 */ /* 0x002fc800000006ff */
[----:B------:R-:W1:Y:S02]  /*2c20*/  SYNCS.PHASECHK.TRANS64.TRYWAIT P1, [R0+URZ+0x80], R5 ;  /* 0x00008005000075a7 */ /* 0x000e6400080211ff */
[----:B-1----:R-:W-:Y:S05]  /*2c30*/  @!P1 BRA `(.L_x_49) ;  /* 0x0000005c00fc9947 */ /* 0x002fea0003800000 */
.L_x_159:
[----:B------:R-:W-:Y:S01]  /*2c40*/  LEA R4, R11, UR37, 0x4 ;  /* 0x000000250b047c11 */ /* 0x000fe2000f8e20ff */
[----:B-1----:R-:W-:Y:S01]  /*2c50*/  VIADD R0, R0, 0x90 ;  /* 0x0000009000007836 */ /* 0x002fe20000000000 */
[----:B------:R-:W-:Y:S01]  /*2c60*/  SEL R3, R3, RZ, P0 ;  /* 0x000000ff03037207 */ /* 0x000fe20000000000 */
[----:B------:R-:W-:-:S03]  /*2c70*/  VIADD R11, R11, 0x1 ;  /* 0x000000010b0b7836 */ /* 0x000fc60000000000 */
[----:B------:R-:W1:Y:S01]  /*2c80*/  LDS.128 R4, [R4+0x110] ;  /* 0x0001100004047984 */ /* 0x000e620000000c00 */
[----:B------:R-:W-:Y:S02]  /*2c90*/  PRMT R0, RZ, 0x654, R0 ;  /* 0x00000654ff007816 */ /* 0x000fe40000000000 */
[C---:B------:R-:W-:Y:S01]  /*2ca0*/  ISETP.NE.AND P1, PT, R11.reuse, 0x2, PT ;  /* 0x000000020b00780c */ /* 0x040fe20003f25270 */
[----:B------:R-:W-:Y:S01]  /*2cb0*/  @!PT LDS RZ, [RZ] ;  /* 0x00000000fffff984 */ /* 0x000fe20000000800 */
[----:B------:R-:W-:Y:S01]  /*2cc0*/  @!PT LDS RZ, [RZ] ;  /* 0x00000000fffff984 */ /* 0x000fe20000000800 */
[----:B------:R-:W-:Y:S01]  /*2cd0*/  @!PT LDS RZ, [RZ] ;  /* 0x00000000fffff984 */ /* 0x000fe20000000800 */
[----:B------:R-:W-:Y:S01]  /*2ce0*/  @!PT LDS RZ, [RZ] ;  /* 0x00000000fffff984 */ /* 0x000fe20000000800 */
[----:B------:R2:W-:Y:S06]  /*2cf0*/  MEMBAR.ALL.CTA ;  /* 0x0000000000007992 */ /* 0x0005ec0000008000 */
[----:B--2---:R-:W2:Y:S01]  /*2d00*/  FENCE.VIEW.ASYNC.S ;  /* 0x00000000000073c6 */ /* 0x004ea20000000000 */
[----:B------:R-:W-:Y:S01]  /*2d10*/  SEL R11, R11, RZ, P1 ;  /* 0x000000ff0b0b7207 */ /* 0x000fe20000800000 */
[----:B--2---:R2:W-:Y:S01]  /*2d20*/  SYNCS.ARRIVE.TRANS64.RED.A1T0 RZ, [R0+URZ], RZ ;  /* 0x000000ff00ff79a7 */ /* 0x0045e200081004ff */
[----:B-1----:R-:W-:-:S02]  /*2d30*/  LOP3.LUT P3, RZ, R6, 0x1, RZ, 0xc0, !PT ;  /* 0x0000000106ff7812 */ /* 0x002fc4000786c0ff */
[----:B------:R-:W-:-:S04]  /*2d40*/  SEL R5, RZ, 0x1, P0 ;  /* 0x00000001ff057807 */ /* 0x000fc80000000000 */
[----:B------:R-:W-:Y:S02]  /*2d50*/  LOP3.LUT R8, R8, R5, RZ, 0x3c, !PT ;  /* 0x0000000508087212 */ /* 0x000fe400078e3cff */
[----:B--2---:R-:W-:-:S04]  /*2d60*/  SEL R0, RZ, 0x1, P1 ;  /* 0x00000001ff007807 */ /* 0x004fc80000800000 */
[----:B------:R-:W-:Y:S01]  /*2d70*/  LOP3.LUT R9, R9, R0, RZ, 0x3c, !PT ;  /* 0x0000000009097212 */ /* 0x000fe200078e3cff */
[----:B------:R-:W-:Y:S06]  /*2d80*/  @P3 BRA `(.L_x_50) ;  /* 0xfffffffc002c3947 */ /* 0x000fec000383ffff */
[----:B------:R-:W-:Y:S01]  /*2d90*/  ULEA UR5, UR6, UR37, 0x3 ;  /* 0x0000002506057291 */ /* 0x000fe2000f8e18ff */
[----:B------:R-:W-:-:S08]  /*2da0*/  SHF.L.U32 R3, R12, 0x1f, RZ ;  /* 0x0000001f0c037819 */ /* 0x000fd000000006ff */
[----:B------:R-:W1:Y:S02]  /*2db0*/  SYNCS.PHASECHK.TRANS64 P0, [UR5+0x90], R3 ;  /* 0x00009003ff0075a7 */ /* 0x000e640008001005 */
[----:B-1----:R-:W-:Y:S05]  /*2dc0*/  @P0 BRA `(.L_x_51) ;  /* 0x0000000000080947 */ /* 0x002fea0003800000 */
[----:B------:R-:W1:Y:S02]  /*2dd0*/  SYNCS.PHASECHK.TRANS64.TRYWAIT P0, [UR5+0x90], R3 ;  /* 0x00009003ff0075a7 */ /* 0x000e640008001105 */
[----:B-1----:R-:W-:Y:S05]  /*2de0*/  @!P0 BRA `(.L_x_52) ;  /* 0x0000005c00a48947 */ /* 0x002fea0003800000 */
.L_x_51:
[----:B------:R-:W-:-:S04]  /*2df0*/  UIADD3 UR4, UPT, UPT, UR6, 0x1, URZ ;  /* 0x0000000106047890 */ /* 0x000fc8000fffe0ff */
[----:B------:R-:W-:-:S04]  /*2e00*/  UISETP.NE.AND UP0, UPT, UR4, 0x2, UPT ;  /* 0x000000020400788c */ /* 0x000fc8000bf05270 */
[----:B------:R-:W-:Y:S02]  /*2e10*/  USEL UR7, URZ, 0x1, UP0 ;  /* 0x00000001ff077887 */ /* 0x000fe40008000000 */
[----:B------:R-:W-:-:S04]  /*2e20*/  USEL UR4, UR4, URZ, UP0 ;  /* 0x000000ff04047287 */ /* 0x000fc80008000000 */
[----:B------:R-:W-:Y:S01]  /*2e30*/  ULEA UR4, UR4, UR37, 0x3 ;  /* 0x0000002504047291 */ /* 0x000fe2000f8e18ff */
[----:B-1----:R-:W-:-:S04]  /*2e40*/  LOP3.LUT R3, R12, UR7, RZ, 0x3c, !PT ;  /* 0x000000070c037c12 */ /* 0x002fc8000f8e3cff */
[----:B------:R-:W-:-:S04]  /*2e50*/  SHF.L.U32 R0, R3, 0x1f, RZ ;  /* 0x0000001f03007819 */ /* 0x000fc800000006ff */
[----:B------:R-:W1:Y:S02]  /*2e60*/  SYNCS.PHASECHK.TRANS64 P0, [UR4+0x90], R0 ;  /* 0x00009000ff0075a7 */ /* 0x000e640008001004 */
[----:B-1----:R-:W-:Y:S05]  /*2e70*/  @P0 EXIT ;  /* 0x000000000000094d */ /* 0x002fea0003800000 */
[----:B------:R-:W-:Y:S02]  /*2e80*/  SHF.L.U32 R3, R3, 0x1f, RZ ;  /* 0x0000001f03037819 */ /* 0x000fe400000006ff */
[----:B------:R-:W-:-:S07]  /*2e90*/  MOV R0, UR4 ;  /* 0x0000000400007c02 */ /* 0x000fce0008000f00 */
.L_x_53:
[----:B-1----:R1:W2:Y:S02]  /*2ea0*/  SYNCS.PHASECHK.TRANS64.TRYWAIT P0, [R0+URZ+0x90], R3 ;  /* 0x00009003000075a7 */ /* 0x0022a400080011ff */
[----:B--2---:R-:W-:Y:S05]  /*2eb0*/  @!P0 NANOSLEEP.SYNCS 0x989680 ;  /* 0x009896800000895d */ /* 0x004fea0003900000 */
[----:B------:R-:W2:Y:S02]  /*2ec0*/  @!P0 SYNCS.PHASECHK.TRANS64 P0, [R0+URZ+0x90], R3 ;  /* 0x00009003000085a7 */ /* 0x000ea400080010ff */
[----:B--2---:R-:W-:Y:S05]  /*2ed0*/  @P0 EXIT ;  /* 0x000000000000094d */ /* 0x004fea0003800000 */
[----:B------:R-:W-:Y:S05]  /*2ee0*/  BRA `(.L_x_53) ;  /* 0xfffffffc00ec7947 */ /* 0x000fea000383ffff */
.L_x_46:
[----:B------:R-:W-:Y:S05]  /*2ef0*/  BRA.U UP4, `(.L_x_54) ;  /* 0x0000001104d07547 */ /* 0x000fea000b800000 */
[----:B------:R-:W-:Y:S01]  /*2f00*/  UMOV UR4, 0x40 ;  /* 0x0000004000047882 */ /* 0x000fe20000000000 */
[----:B------:R-:W-:Y:S01]  /*2f10*/  NOP ;  /* 0x0000000000007918 */ /* 0x000fe20000000000 */
[----:B------:R-:W-:Y:S01]  /*2f20*/  ULEA UR4, UR37, UR4, 0x18 ;  /* 0x0000000425047291 */ /* 0x000fe2000f8ec0ff */
[----:B------:R-:W-:Y:S02]  /*2f30*/  UMOV UR5, 0x400 ;  /* 0x0000040000057882 */ /* 0x000fe40000000000 */
[----:B------:R-:W-:-:S06]  /*2f40*/  ULEA UR37, UR37, UR5, 0x18 ;  /* 0x0000000525257291 */ /* 0x000fcc000f8ec0ff */
[----:B------:R-:W1:Y:S02]  /*2f50*/  LDS.U8 R2, [UR4+0x1c] ;  /* 0x00001c04ff027984 */ /* 0x000e640008000000 */
[----:B-1----:R-:W-:-:S13]  /*2f60*/  ISETP.NE.AND P0, PT, R2, RZ, PT ;  /* 0x000000ff0200720c */ /* 0x002fda0003f05270 */
[----:B------:R-:W-:Y:S05]  /*2f70*/  @P0 BRA `(.L_x_55) ;  /* 0x0000000400080947 */ /* 0x000fea0003800000 */
[----:B------:R-:W-:Y:S02]  /*2f80*/  UISETP.NE.U32.AND UP0, UPT, UR9, 0x1, UPT ;  /* 0x000000010900788c */ /* 0x000fe4000bf05070 */
[----:B------:R-:W-:-:S07]  /*2f90*/  UIADD3 UR6, UPT, UPT, UR4, 0x8, URZ ;  /* 0x0000000804067890 */ /* 0x000fce000fffe0ff */
[----:B------:R-:W-:Y:S05]  /*2fa0*/  BRA.U !UP0, `(.L_x_56) ;  /* 0x00000001089c7547 */ /* 0x000fea000b800000 */
[----:B------:R-:W-:Y:S01]  /*2fb0*/  ELECT P0, URZ, PT ;  /* 0x0000000000ff782f */ /* 0x000fe20003800000 */
[----:B------:R-:W-:-:S12]  /*2fc0*/  BSSY B0, `(.L_x_56) ;  /* 0x0000025000007945 */ /* 0x000fd80003800000 */
[----:B------:R-:W-:Y:S05]  /*2fd0*/  @!P0 BRA `(.L_x_57) ;  /* 0x00000000008c8947 */ /* 0x000fea0003800000 */
[----:B------:R-:W-:-:S05]  /*2fe0*/  UMOV UR5, 0x10 ;  /* 0x0000001000057882 */ /* 0x000fca0000000000 */
[----:B------:R-:W-:Y:S04]  /*2ff0*/  DEPBAR.LE SB1, 0x36 ;  /* 0x00009d800000791a */ /* 0x000fe80000000000 */
[----:B------:R-:W1:Y:S02]  /*3000*/  UTCATOMSWS.2CTA.FIND_AND_SET.ALIGN UP1, UR5, UR5 ;  /* 0x00000005000575e3 */ /* 0x000e640008220800 */
[----:B-1----:R-:W-:Y:S01]  /*3010*/  MOV R11, UR5 ;  /* 0x00000005000b7c02 */ /* 0x002fe20008000f00 */
[----:B------:R-:W-:Y:S06]  /*3020*/  BRA.U UP1, `(.L_x_58) ;  /* 0x0000000101187547 */ /* 0x000fec000b800000 */
.L_x_59:
[----:B------:R-:W-:Y:S05]  /*3030*/  NANOSLEEP 0x64 ;  /* 0x000000640000795d */ /* 0x000fea0003800000 */
[----:B------:R-:W-:-:S05]  /*3040*/  UMOV UR5, 0x10 ;  /* 0x0000001000057882 */ /* 0x000fca0000000000 */
[----:B------:R-:W-:Y:S04]  /*3050*/  DEPBAR.LE SB1, 0x36 ;  /* 0x00009d800000791a */ /* 0x000fe80000000000 */
[----:B------:R-:W1:Y:S02]  /*3060*/  UTCATOMSWS.2CTA.FIND_AND_SET.ALIGN UP1, UR5, UR5 ;  /* 0x00000005000575e3 */ /* 0x000e640008220800 */
[----:B-1----:R-:W-:Y:S01]  /*3070*/  MOV R11, UR5 ;  /* 0x00000005000b7c02 */ /* 0x002fe20008000f00 */
[----:B------:R-:W-:Y:S05]  /*3080*/  BRA.U !UP1, `(.L_x_59) ;  /* 0xfffffffd09e87547 */ /* 0x000fea000b83ffff */
.L_x_58:
[----:B------:R-:W1:Y:S01]  /*3090*/  LDS R5, [UR4+0x10] ;  /* 0x00001004ff057984 */ /* 0x000e620008000800 */
[----:B------:R-:W-:Y:S01]  /*30a0*/  IMAD.U32 R3, RZ, RZ, UR37 ;  /* 0x00000025ff037e24 */ /* 0x000fe2000f8e00ff */
[----:B------:R-:W-:-:S03]  /*30b0*/  MOV R2, UR8 ;  /* 0x0000000800027c02 */ /* 0x000fc60008000f00 */
[----:B------:R-:W-:Y:S01]  /*30c0*/  VIADD R3, R3, 0x130 ;  /* 0x0000013003037836 */ /* 0x000fe20000000000 */
[----:B-1----:R-:W-:-:S04]  /*30d0*/  SHF.L.U32 R5, R5, 0x1f, RZ ;  /* 0x0000001f05057819 */ /* 0x002fc800000006ff */
[----:B------:R-:W1:Y:S02]  /*30e0*/  SYNCS.PHASECHK.TRANS64.TRYWAIT P0, [UR4+0x8], R5 ;  /* 0x00000805ff0075a7 */ /* 0x000e640008001104 */
[----:B-1----:R-:W-:Y:S05]  /*30f0*/  @P0 BRA `(.L_x_60) ;  /* 0x0000000000080947 */ /* 0x002fea0003800000 */
[----:B------:R-:W1:Y:S02]  /*3100*/  SYNCS.PHASECHK.TRANS64.TRYWAIT P0, [UR4+0x8], R5 ;  /* 0x00000805ff0075a7 */ /* 0x000e640008001104 */
[----:B-1----:R-:W-:Y:S05]  /*3110*/  @!P0 BRA `(.L_x_61) ;  /* 0x0000005800f08947 */ /* 0x002fea0003800000 */
.L_x_60:
[----:B-1----:R-:W-:Y:S01]  /*3120*/  HFMA2 R4, -RZ, RZ, 0, 5.9604644775390625e-08 ;  /* 0x00000001ff047431 */ /* 0x002fe200000001ff */
[----:B------:R-:W-:Y:S01]  /*3130*/  UPRMT UR5, UR8, 0x654, UR6 ;  /* 0x0000065408057896 */ /* 0x000fe20008000006 */
[----:B------:R-:W-:Y:S01]  /*3140*/  IMAD.MOV.U32 R6, RZ, RZ, 0xffff ;  /* 0x0000ffffff067424 */ /* 0x000fe200078e00ff */
[----:B------:R-:W-:Y:S01]  /*3150*/  PRMT R2, R2, 0x654, R3 ;  /* 0x0000065402027816 */ /* 0x000fe20000000003 */
[----:B------:R-:W-:Y:S02]  /*3160*/  IMAD.MOV.U32 R5, RZ, RZ, 0x4 ;  /* 0x00000004ff057424 */ /* 0x000fe400078e00ff */
[----:B------:R-:W-:Y:S01]  /*3170*/  IMAD.SHL.U32 R9, R11, 0x20, RZ ;  /* 0x000000200b097824 */ /* 0x000fe200078e00ff */
[----:B------:R-:W-:Y:S02]  /*3180*/  MOV R3, UR5 ;  /* 0x0000000500037c02 */ /* 0x000fe40008000f00 */
[-C--:B------:R-:W-:Y:S01]  /*3190*/  SHF.L.U32 R7, R6, R11.reuse, RZ ;  /* 0x0000000b06077219 */ /* 0x080fe200000006ff */
[----:B------:R1:W-:Y:S01]  /*31a0*/  SYNCS.ARRIVE.TRANS64.RED RZ, [UR5], R5 ;  /* 0x00000005ffff79a7 */ /* 0x0003e20008000405 */
[----:B------:R-:W-:Y:S01]  /*31b0*/  SHF.L.U32 R6, R4, R11, RZ ;  /* 0x0000000b04067219 */ /* 0x000fe200000006ff */
[----:B------:R1:W-:Y:S04]  /*31c0*/  STS [UR37+0x130], R9 ;  /* 0x00013009ff007988 */ /* 0x0003e80008000825 */
[----:B------:R1:W-:Y:S04]  /*31d0*/  STAS [R2.64], R11 ;  /* 0x0000000b02007dbd */ /* 0x0003e8000c0008ff */
[----:B------:R1:W-:Y:S04]  /*31e0*/  ATOMS.OR RZ, [UR4+0x14], R7 ;  /* 0x00001407ffff798c */ /* 0x0003e8000b000004 */
[----:B------:R1:W-:Y:S04]  /*31f0*/  ATOMS.OR RZ, [UR4+0x18], R6 ;  /* 0x00001806ffff798c */ /* 0x0003e8000b000004 */
[----:B------:R1:W-:Y:S02]  /*3200*/  ATOMS.XOR RZ, [UR4+0x10], R4 ;  /* 0x00001004ffff798c */ /* 0x0003e4000b800004 */
.L_x_57:
[----:B------:R-:W-:Y:S05]  /*3210*/  BSYNC B0 ;  /* 0x0000000000007941 */ /* 0x000fea0003800000 */
.L_x_56:
[----:B------:R-:W-:Y:S05]  /*3220*/  BRA.U UP0, `(.L_x_62) ;  /* 0x00000001006c7547 */ /* 0x000fea000b800000 */
[----:B------:R-:W-:-:S03]  /*3230*/  UMOV UR5, 0xffffffff ;  /* 0xffffffff00057882 */ /* 0x000fc60000000000 */
[----:B------:R-:W-:Y:S05]  /*3240*/  BRA.DIV UR5, `(.L_x_63) ;  /* 0x0000005a05bc7947 */ /* 0x000fea000b800000 */
[----:B------:R-:W-:-:S13]  /*3250*/  ELECT P6, URZ, PT ;  /* 0x0000000000ff782f */ /* 0x000fda00038c0000 */
.L_x_163:
[----:B------:R-:W-:Y:S05]  /*3260*/  @!P6 BRA `(.L_x_62) ;  /* 0x00000000005ce947 */ /* 0x000fea0003800000 */
[----:B-1----:R-:W1:Y:S02]  /*3270*/  LDS R3, [UR4+0x10] ;  /* 0x00001004ff037984 */ /* 0x002e640008000800 */
[----:B-1----:R-:W-:-:S04]  /*3280*/  SHF.L.U32 R3, R3, 0x1f, RZ ;  /* 0x0000001f03037819 */ /* 0x002fc800000006ff */
[----:B------:R-:W1:Y:S02]  /*3290*/  SYNCS.PHASECHK.TRANS64.TRYWAIT P0, [UR4+0x8], R3 ;  /* 0x00000803ff0075a7 */ /* 0x000e640008001104 */
[----:B-1----:R-:W-:Y:S05]  /*32a0*/  @P0 BRA `(.L_x_64) ;  /* 0x0000000000080947 */ /* 0x002fea0003800000 */
[----:B------:R-:W1:Y:S02]  /*32b0*/  SYNCS.PHASECHK.TRANS64.TRYWAIT P0, [UR4+0x8], R3 ;  /* 0x00000803ff0075a7 */ /* 0x000e640008001104 */
[----:B-1----:R-:W-:Y:S05]  /*32c0*/  @!P0 BRA `(.L_x_65) ;  /* 0x0000005800bc8947 */ /* 0x002fea0003800000 */
.L_x_64:
[----:B------:R-:W2:Y:S01]  /*32d0*/  LDS R5, [UR37+0x130] ;  /* 0x00013025ff057984 */ /* 0x000ea20008000800 */
[----:B-1----:R-:W-:Y:S02]  /*32e0*/  HFMA2 R2, -RZ, RZ, 0, 5.9604644775390625e-08 ;  /* 0x00000001ff027431 */ /* 0x002fe400000001ff */
[----:B------:R-:W-:Y:S01]  /*32f0*/  IMAD.MOV.U32 R3, RZ, RZ, 0xffff ;  /* 0x0000ffffff037424 */ /* 0x000fe200078e00ff */
[----:B------:R-:W-:Y:S01]  /*3300*/  UPRMT UR5, UR8, 0x654, UR6 ;  /* 0x0000065408057896 */ /* 0x000fe20008000006 */
[----:B--2---:R-:W-:-:S03]  /*3310*/  IMAD.SHL.U32 R4, R5, 0x20, RZ ;  /* 0x0000002005047824 */ /* 0x004fc600078e00ff */
[-C--:B------:R-:W-:Y:S02]  /*3320*/  SHF.L.U32 R3, R3, R5.reuse, RZ ;  /* 0x0000000503037219 */ /* 0x080fe400000006ff */
[----:B------:R-:W-:Y:S01]  /*3330*/  SHF.L.U32 R5, R2, R5, RZ ;  /* 0x0000000502057219 */ /* 0x000fe200000006ff */
[----:B------:R2:W-:Y:S04]  /*3340*/  STS [UR37+0x130], R4 ;  /* 0x00013004ff007988 */ /* 0x0005e80008000825 */
[----:B------:R2:W-:Y:S04]  /*3350*/  ATOMS.OR RZ, [UR4+0x14], R3 ;  /* 0x00001403ffff798c */ /* 0x0005e8000b000004 */
[----:B------:R2:W-:Y:S01]  /*3360*/  ATOMS.OR RZ, [UR4+0x18], R5 ;  /* 0x00001805ffff798c */ /* 0x0005e2000b000004 */
[----:B------:R-:W-:Y:S03]  /*3370*/  SYNCS.ARRIVE.TRANS64.RED.A1T0 RZ, [UR5], RZ ;  /* 0x000000ffffff79a7 */ /* 0x000fe60008100405 */
[----:B------:R2:W-:Y:S01]  /*3380*/  ATOMS.XOR RZ, [UR4+0x10], R2 ;  /* 0x00001002ffff798c */ /* 0x0005e2000b800004 */
[----:B------:R-:W-:Y:S05]  /*3390*/  BRA `(.L_x_62) ;  /* 0x0000000000107947 */ /* 0x000fea0003800000 */
.L_x_55:
[----:B------:R-:W-:-:S05]  /*33a0*/  MOV R2, 0xffffffff ;  /* 0xffffffff00027802 */ /* 0x000fca0000000f00 */
[----:B------:R1:W-:Y:S02]  /*33b0*/  STS [UR37+0x130], R2 ;  /* 0x00013002ff007988 */ /* 0x0003e40008000825 */
[----:B-1----:R-:W-:Y:S02]  /*33c0*/  MOV R2, 0x33e0 ;  /* 0x000033e000027802 */ /* 0x002fe40000000f00 */
[----:B-----5:R-:W-:Y:S05]  /*33d0*/  CALL.REL.NOINC `($__internal_1_$__cuda_sm10x_tcgen05_guardrail_trap_phase_invalid_during_alloc) ;  /* 0x0000006000907944 */ /* 0x020fea0003c00000 */
.L_x_62:
[----:B------:R-:W-:Y:S05]  /*33e0*/  WARPSYNC.ALL ;  /* 0x0000000000007948 */ /* 0x000fea0003800000 */
[----:B------:R-:W3:Y:S01]  /*33f0*/  S2UR UR5, SR_CgaCtaId ;  /* 0x00000000000579c3 */ /* 0x000ee20000008800 */
[----:B------:R-:W-:Y:S01]  /*3400*/  UMOV UR4, 0x400 ;  /* 0x0000040000047882 */ /* 0x000fe20000000000 */
[----:B------:R-:W-:-:S06]  /*3410*/  NOP ;  /* 0x0000000000007918 */ /* 0x000fcc0000000000 */
[----:B------:R-:W-:Y:S06]  /*3420*/  BAR.ARV 0x6, 0xa0 ;  /* 0x0182800000007b1d */ /* 0x000fec0000002000 */
[----:B------:R-:W4:Y:S01]  /*3430*/  LDCU UR6, c[0x0][0x38c] ;  /* 0x00007180ff0677ac */ /* 0x000f220008000800 */
[----:B------:R-:W-:Y:S01]  /*3440*/  LOP3.LUT R0, R0, 0xffff, RZ, 0xc0, !PT ;  /* 0x0000ffff00007812 */ /* 0x000fe200078ec0ff */
[----:B-1----:R-:W-:Y:S01]  /*3450*/  IMAD.MOV.U32 R9, RZ, RZ, 0x1 ;  /* 0x00000001ff097424 */ /* 0x002fe200078e00ff */
[----:B------:R-:W-:Y:S01]  /*3460*/  LOP3.LUT R8, R8, 0xffff, RZ, 0xc0, !PT ;  /* 0x0000ffff08087812 */ /* 0x000fe200078ec0ff */
[----:B------:R-:W-:Y:S01]  /*3470*/  UMOV UR17, URZ ;  /* 0x000000ff00117c82 */ /* 0x000fe20008000000 */
[----:B------:R-:W-:Y:S01]  /*3480*/  R2UR UR11, R0 ;  /* 0x00000000000b72ca */ /* 0x000fe200000e0000 */
[----:B------:R-:W-:Y:S01]  /*3490*/  UMOV UR16, URZ ;  /* 0x000000ff00107c82 */ /* 0x000fe20008000000 */
[----:B------:R-:W-:Y:S01]  /*34a0*/  R2UR UR12, R8 ;  /* 0x00000000080c72ca */ /* 0x000fe200000e0000 */
[----:B------:R-:W-:Y:S01]  /*34b0*/  IMAD.MOV.U32 R8, RZ, RZ, RZ ;  /* 0x000000ffff087224 */ /* 0x000fe200078e00ff */
[----:B------:R-:W-:Y:S01]  /*34c0*/  UMOV UR15, URZ ;  /* 0x000000ff000f7c82 */ /* 0x000fe20008000000 */
[----:B---3--:R-:W-:-:S02]  /*34d0*/  ULEA UR5, UR5, UR4, 0x18 ;  /* 0x0000000405057291 */ /* 0x008fc4000f8ec0ff */
[----:B------:R-:W-:Y:S02]  /*34e0*/  UISETP.NE.AND UP2, UPT, UR9, URZ, UPT ;  /* 0x000000ff0900728c */ /* 0x000fe4000bf45270 */
[----:B------:R-:W-:Y:S02]  /*34f0*/  UIADD3 UR20, UPT, UPT, UR5, 0x4300, URZ ;  /* 0x0000430005147890 */ /* 0x000fe4000fffe0ff */
[----:B------:R-:W-:Y:S02]  /*3500*/  UIADD3 UR19, UPT, UPT, UR5, 0xa300, URZ ;  /* 0x0000a30005137890 */ /* 0x000fe4000fffe0ff */
[----:B----4-:R-:W-:Y:S01]  /*3510*/  UIADD3 UR6, UPT, UPT, UR6, 0x3f, URZ ;  /* 0x0000003f06067890 */ /* 0x010fe2000fffe0ff */
[----:B--2---:R-:W1:Y:S01]  /*3520*/  LDS R2, [UR5+0x130] ;  /* 0x00013005ff027984 */ /* 0x004e620008000800 */
[----:B------:R-:W-:Y:S02]  /*3530*/  USHF.R.U32.HI UR20, URZ, 0x4, UR20 ;  /* 0x00000004ff147899 */ /* 0x000fe40008011614 */
[----:B------:R-:W-:-:S02]  /*3540*/  USHF.R.S32.HI UR4, URZ, 0x1f, UR6 ;  /* 0x0000001fff047899 */ /* 0x000fc40008011406 */
[----:B------:R-:W-:Y:S02]  /*3550*/  USHF.R.U32.HI UR19, URZ, 0x4, UR19 ;  /* 0x00000004ff137899 */ /* 0x000fe40008011613 */
[----:B------:R-:W-:Y:S01]  /*3560*/  ULEA.HI UR4, UR4, UR6, URZ, 0x6 ;  /* 0x0000000604047291 */ /* 0x000fe2000f8f30ff */
[----:B------:R-:W-:Y:S01]  /*3570*/  UMOV UR28, 0x0 ;  /* 0x00000000001c7882 */ /* 0x000fe20000000000 */
[----:B------:R-:W-:Y:S02]  /*3580*/  UMOV UR29, 0x8218010 ;  /* 0x08218010001d7882 */ /* 0x000fe40000000000 */
[----:B------:R-:W-:Y:S02]  /*3590*/  USHF.R.S32.HI UR4, URZ, 0x6, UR4 ;  /* 0x00000006ff047899 */ /* 0x000fe40008011404 */
[----:B------:R-:W-:Y:S02]  /*35a0*/  ULOP3.LUT UR20, UR20, 0x3fff, URZ, 0xc0, !UPT ;  /* 0x00003fff14147892 */ /* 0x000fe4000f8ec0ff */
[----:B------:R-:W-:-:S02]  /*35b0*/  UISETP.LT.AND UP0, UPT, UR4, 0x1, UPT ;  /* 0x000000010400788c */ /* 0x000fc4000bf01270 */
[----:B------:R-:W-:Y:S02]  /*35c0*/  ULOP3.LUT UR19, UR19, 0x3fff, URZ, 0xc0, !UPT ;  /* 0x00003fff13137892 */ /* 0x000fe4000f8ec0ff */
[----:B------:R-:W-:Y:S01]  /*35d0*/  USEL UR18, UR4, 0x1, !UP0 ;  /* 0x0000000104127887 */ /* 0x000fe2000c000000 */
[----:B------:R-:W-:Y:S01]  /*35e0*/  UMOV UR26, 0x0 ;  /* 0x00000000001a7882 */ /* 0x000fe20000000000 */
[----:B------:R-:W-:Y:S01]  /*35f0*/  UMOV UR27, 0x8218010 ;  /* 0x08218010001b7882 */ /* 0x000fe20000000000 */
[----:B------:R-:W-:Y:S01]  /*3600*/  UMOV UR24, 0x0 ;  /* 0x0000000000187882 */ /* 0x000fe20000000000 */
[----:B------:R-:W-:Y:S01]  /*3610*/  UMOV UR25, 0x8218010 ;  /* 0x0821801000197882 */ /* 0x000fe20000000000 */
[----:B------:R-:W-:Y:S01]  /*3620*/  UMOV UR22, 0x0 ;  /* 0x0000000000167882 */ /* 0x000fe20000000000 */
[----:B------:R-:W-:Y:S01]  /*3630*/  UMOV UR23, 0x8218010 ;  /* 0x0821801000177882 */ /* 0x000fe20000000000 */
[----:B-1----:R-:W-:Y:S02]  /*3640*/  R2UR UR21, R2 ;  /* 0x00000000021572ca */ /* 0x002fe400000e0000 */
[----:B------:R-:W-:-:S13]  /*3650*/  CS2R R2, SRZ ;  /* 0x0000000000027805 */ /* 0x000fda000001ff00 */
.L_x_73:
[C---:B------:R-:W-:Y:S02]  /*3660*/  LEA R0, R8.reuse, UR5, 0x3 ;  /* 0x0000000508007c11 */ /* 0x040fe4000f8e18ff */
[----:B------:R-:W-:Y:S02]  /*3670*/  SHF.L.U32 R5, R3, 0x1f, RZ ;  /* 0x0000001f03057819 */ /* 0x000fe400000006ff */
[----:B------:R-:W-:Y:S02]  /*3680*/  LEA R4, R8, UR5, 0x4 ;  /* 0x0000000508047c11 */ /* 0x000fe4000f8e20ff */
[----:B------:R-:W1:Y:S02]  /*3690*/  SYNCS.PHASECHK.TRANS64.TRYWAIT P0, [R0+URZ+0x80], R5 ;  /* 0x00008005000075a7 */ /* 0x000e6400080011ff */
[----:B-1-34-:R-:W-:Y:S05]  /*36a0*/  @!P0 BRA `(.L_x_66) ;  /* 0x0000005400dc8947 */ /* 0x01afea0003800000 */
.L_x_164:
[----:B-1----:R-:W1:Y:S01]  /*36b0*/  LDS.128 R4, [R4+0x110] ;  /* 0x0001100004047984 */ /* 0x002e620000000c00 */
[----:B------:R-:W-:Y:S02]  /*36c0*/  VIADD R0, R0, 0x90 ;  /* 0x0000009000007836 */ /* 0x000fe40000000000 */
[----:B------:R-:W-:Y:S01]  /*36d0*/  VIADD R8, R8, 0x1 ;  /* 0x0000000108087836 */ /* 0x000fe20000000000 */
[----:B------:R-:W-:Y:S01]  /*36e0*/  @!PT LDS RZ, [RZ] ;  /* 0x00000000fffff984 */ /* 0x000fe20000000800 */
[----:B------:R-:W-:Y:S01]  /*36f0*/  @!PT LDS RZ, [RZ] ;  /* 0x00000000fffff984 */ /* 0x000fe20000000800 */
[----:B------:R-:W-:Y:S01]  /*3700*/  @!PT LDS RZ, [RZ] ;  /* 0x00000000fffff984 */ /* 0x000fe20000000800 */
[----:B------:R-:W-:Y:S01]  /*3710*/  @!PT LDS RZ, [RZ] ;  /* 0x00000000fffff984 */ /* 0x000fe20000000800 */
[----:B------:R2:W-:Y:S06]  /*3720*/  MEMBAR.ALL.CTA ;  /* 0x0000000000007992 */ /* 0x0005ec0000008000 */
[----:B--2---:R-:W2:Y:S01]  /*3730*/  FENCE.VIEW.ASYNC.S ;  /* 0x00000000000073c6 */ /* 0x004ea20000000000 */
[----:B------:R-:W-:-:S04]  /*3740*/  PRMT R0, RZ, 0x654, R0 ;  /* 0x00000654ff007816 */ /* 0x000fc80000000000 */
[----:B--2---:R2:W-:Y:S01]  /*3750*/  SYNCS.ARRIVE.TRANS64.RED.A1T0 RZ, [R0+URZ], RZ ;  /* 0x000000ff00ff79a7 */ /* 0x0045e200081004ff */
[----:B-1----:R-:W-:Y:S01]  /*3760*/  LOP3.LUT P1, RZ, R6, 0x1, RZ, 0xc0, !PT ;  /* 0x0000000106ff7812 */ /* 0x002fe2000782c0ff */
[----:B--2---:R-:W-:-:S12]  /*3770*/  BRA.U UP2, `(.L_x_67) ;  /* 0x0000000502087547 */ /* 0x004fd8000b800000 */
[----:B------:R-:W1:Y:S01]  /*3780*/  LDCU UR6, c[0x0][0x38c] ;  /* 0x00007180ff0677ac */ /* 0x000e620008000800 */
[----:B------:R-:W-:Y:S02]  /*3790*/  PLOP3.LUT P2, PT, PT, PT, PT, 0x80, 0x8 ;  /* 0x000000000008781c */ /* 0x000fe40003f4f070 */
[----:B------:R-:W-:Y:S01]  /*37a0*/  SHF.L.U32 R5, R9, 0x1f, RZ ;  /* 0x0000001f09057819 */ /* 0x000fe200000006ff */
[----:B------:R-:W-:Y:S02]  /*37b0*/  ULEA UR7, UR17, UR5, 0x3 ;  /* 0x0000000511077291 */ /* 0x000fe4000f8e18ff */
[----:B------:R-:W-:Y:S02]  /*37c0*/  ULEA UR10, UR17, UR21, 0x6 ;  /* 0x00000015110a7291 */ /* 0x000fe4000f8e30ff */
[----:B-1----:R-:W-:-:S06]  /*37d0*/  UISETP.GE.AND UP0, UPT, UR6, 0x1, UPT ;  /* 0x000000010600788c */ /* 0x002fcc000bf06270 */
[----:B------:R-:W-:-:S05]  /*37e0*/  PLOP3.LUT P0, PT, PT, PT, UP0, 0x80, 0x8 ;  /* 0x000000000008781c */ /* 0x000fca0003f0f008 */
[----:B------:R-:W-:-:S08]  /*37f0*/  @UP0 ULEA UR6, UR16, UR5, 0x3 ;  /* 0x0000000510060291 */ /* 0x000fd0000f8e18ff */
[----:B------:R-:W-:-:S04]  /*3800*/  @P0 SHF.L.U32 R0, R2, 0x1f, RZ ;  /* 0x0000001f02000819 */ /* 0x000fc800000006ff */
[----:B------:R1:W2:Y:S01]  /*3810*/  @P0 SYNCS.PHASECHK.TRANS64.TRYWAIT P2, [UR6], R0 ;  /* 0x00000000ff0005a7 */ /* 0x0002a20008041106 */
[----:B------:R-:W3:Y:S02]  /*3820*/  SYNCS.PHASECHK.TRANS64.TRYWAIT P0, [UR7+0xc0], R5 ;  /* 0x0000c005ff0075a7 */ /* 0x000ee40008001107 */
[----:B-123--:R-:W-:Y:S05]  /*3830*/  @!P0 BRA `(.L_x_68) ;  /* 0x00000054008c8947 */ /* 0x00efea0003800000 */
.L_x_166:
[----:B------:R-:W-:Y:S01]  /*3840*/  UMOV UR14, UR15 ;  /* 0x0000000f000e7c82 */ /* 0x000fe20008000000 */
[----:B------:R-:W-:Y:S05]  /*3850*/  BRA.U !UP0, `(.L_x_69) ;  /* 0x0000000108c07547 */ /* 0x000fea000b800000 */
[----:B------:R-:W-:Y:S02]  /*3860*/  UIADD3 UR14, UPT, UPT, UR18, UR15, URZ ;  /* 0x0000000f120e7290 */ /* 0x000fe4000fffe0ff */
[----:B------:R-:W-:Y:S01]  /*3870*/  UPLOP3.LUT UP3, UPT, UPT, UPT, UPT, 0x40, 0x4 ;  /* 0x000000000004789c */ /* 0x000fe20003f6e870 */
[----:B------:R-:W-:Y:S01]  /*3880*/  UMOV UR13, UR4 ;  /* 0x00000004000d7c82 */ /* 0x000fe20008000000 */
[----:B------:R-:W-:-:S09]  /*3890*/  UMOV UR46, UR16 ;  /* 0x00000010002e7c82 */ /* 0x000fd20008000000 */
.L_x_72:
[----:B--2---:R-:W-:Y:S01]  /*38a0*/  ULEA UR6, UR46, UR5, 0x3 ;  /* 0x000000052e067291 */ /* 0x004fe2000f8e18ff */
[----:B---3--:R-:W-:Y:S11]  /*38b0*/  @P2 BRA `(.L_x_70) ;  /* 0x00000000000c2947 */ /* 0x008ff60003800000 */
[----:B-1----:R-:W-:Y:S04]  /*38c0*/  SHF.L.U32 R5, R2, 0x1f, RZ ;  /* 0x0000001f02057819 */ /* 0x002fe800000006ff */
[----:B------:R-:W1:Y:S02]  /*38d0*/  SYNCS.PHASECHK.TRANS64.TRYWAIT P0, [UR6], R5 ;  /* 0x00000005ff0075a7 */ /* 0x000e640008001106 */
[----:B-1----:R-:W-:Y:S05]  /*38e0*/  @!P0 BRA `(.L_x_71) ;  /* 0x0000005400788947 */ /* 0x002fea0003800000 */
.L_x_70:
[----:B------:R-:W-:Y:S01]  /*38f0*/  UISETP.NE.AND UP0, UPT, UR13, 0x1, UPT ;  /* 0x000000010d00788c */ /* 0x000fe2000bf05270 */
[----:B------:R-:W-:Y:S01]  /*3900*/  PLOP3.LUT P2, PT, PT, PT, PT, 0x80, 0x8 ;  /* 0x000000000008781c */ /* 0x000fe20003f4f070 */
[----:B------:R-:W-:Y:S02]  /*3910*/  UIADD3 UR16, UPT, UPT, UR46, 0x1, URZ ;  /* 0x000000012e107890 */ /* 0x000fe4000fffe0ff */
[----:B------:R-:W-:Y:S02]  /*3920*/  ULEA UR32, UR46, UR20, 0x9 ;  /* 0x000000142e207291 */ /* 0x000fe4000f8e48ff */
[----:B------:R-:W-:Y:S01]  /*3930*/  UISETP.NE.AND UP1, UPT, UR16, 0x3, UPT ;  /* 0x000000031000788c */ /* 0x000fe2000bf25270 */
[----:B------:R-:W-:Y:S01]  /*3940*/  PLOP3.LUT P0, PT, PT, PT, UP0, 0x80, 0x8 ;  /* 0x000000000008781c */ /* 0x000fe20003f0f008 */
[----:B------:R-:W-:Y:S02]  /*3950*/  UIADD3 UR44, UPT, UPT, UR32, 0x80, URZ ;  /* 0x00000080202c7890 */ /* 0x000fe4000fffe0ff */
[----:B------:R-:W-:Y:S02]  /*3960*/  USEL UR31, URZ, 0x1, UP1 ;  /* 0x00000001ff1f7887 */ /* 0x000fe40008800000 */
[----:B------:R-:W-:Y:S02]  /*3970*/  USEL UR16, UR16, URZ, UP1 ;  /* 0x000000ff10107287 */ /* 0x000fe40008800000 */
[----:B------:R-:W-:Y:S02]  /*3980*/  UIADD3 UR40, UPT, UPT, UR32, 0x100, URZ ;  /* 0x0000010020287890 */ /* 0x000fe4000fffe0ff */
[----:B------:R-:W-:Y:S01]  /*3990*/  @UP0 ULEA UR30, UR16, UR5, 0x3 ;  /* 0x00000005101e0291 */ /* 0x000fe2000f8e18ff */
[----:B------:R-:W-:Y:S01]  /*39a0*/  LOP3.LUT R2, R2, UR31, RZ, 0x3c, !PT ;  /* 0x0000001f02027c12 */ /* 0x000fe2000f8e3cff */
[----:B------:R-:W-:Y:S02]  /*39b0*/  UIADD3 UR36, UPT, UPT, UR32, 0x180, URZ ;  /* 0x0000018020247890 */ /* 0x000fe4000fffe0ff */
[----:B------:R-:W-:Y:S01]  /*39c0*/  UIADD3 UR6, UPT, UPT, UR6, 0x18, URZ ;  /* 0x0000001806067890 */ /* 0x000fe2000fffe0ff */
[----:B-1----:R-:W-:Y:S01]  /*39d0*/  @P0 SHF.L.U32 R0, R2, 0x1f, RZ ;  /* 0x0000001f02000819 */ /* 0x002fe200000006ff */
[----:B------:R-:W-:Y:S02]  /*39e0*/  UIADD3 UR15, UPT, UPT, UR15, 0x1, URZ ;  /* 0x000000010f0f7890 */ /* 0x000fe4000fffe0ff */
[----:B------:R-:W-:Y:S01]  /*39f0*/  UIADD3 UR13, UPT, UPT, UR13, -0x1, URZ ;  /* 0xffffffff0d0d7890 */ /* 0x000fe2000fffe0ff */
[----:B------:R2:W3:Y:S01]  /*3a00*/  @P0 SYNCS.PHASECHK.TRANS64.TRYWAIT P2, [UR30], R0 ;  /* 0x00000000ff0005a7 */ /* 0x0004e2000804111e */
[----:B------:R-:W-:Y:S02]  /*3a10*/  ULEA UR30, UR46, UR19, 0x9 ;  /* 0x000000132e1e7291 */ /* 0x000fe4000f8e48ff */
[----:B------:R-:W-:Y:S02]  /*3a20*/  UISETP.NE.AND UP0, UPT, UR15, UR14, UPT ;  /* 0x0000000e0f00728c */ /* 0x000fe4000bf05270 */
[----:B------:R-:W-:Y:S02]  /*3a30*/  UIADD3 UR42, UPT, UPT, UR30, 0x80, URZ ;  /* 0x000000801e2a7890 */ /* 0x000fe4000fffe0ff */
[----:B------:R-:W-:Y:S02]  /*3a40*/  UIADD3 UR38, UPT, UPT, UR30, 0x100, URZ ;  /* 0x000001001e267890 */ /* 0x000fe4000fffe0ff */
[----:B------:R-:W-:Y:S01]  /*3a50*/  UIADD3 UR34, UPT, UPT, UR30, 0x180, URZ ;  /* 0x000001801e227890 */ /* 0x000fe2000fffe0ff */
[----:B------:R-:W-:Y:S01]  /*3a60*/  UMOV UR33, 0x40004040 ;  /* 0x4000404000217882 */ /* 0x000fe20000000000 */
[----:B------:R-:W-:Y:S01]  /*3a70*/  UMOV UR31, 0x40004040 ;  /* 0x40004040001f7882 */ /* 0x000fe20000000000 */
[----:B------:R-:W-:Y:S01]  /*3a80*/  UMOV UR45, 0x40004040 ;  /* 0x40004040002d7882 */ /* 0x000fe20000000000 */
[----:B------:R2:W-:Y:S01]  /*3a90*/  UTCHMMA.2CTA gdesc[UR32], gdesc[UR30], tmem[UR10], tmem[UR28], idesc[UR29], UP3 ;  /* 0x00ff1c1e200075ea */ /* 0x0005e20009a0000a */
[----:B------:R-:W-:Y:S01]  /*3aa0*/  UPLOP3.LUT UP3, UPT, UPT, UPT, UPT, 0x80, 0x8 ;  /* 0x000000000008789c */ /* 0x000fe20003f6f070 */
[----:B------:R-:W-:Y:S01]  /*3ab0*/  UMOV UR43, 0x40004040 ;  /* 0x40004040002b7882 */ /* 0x000fe20000000000 */
[----:B------:R-:W-:Y:S01]  /*3ac0*/  UMOV UR41, 0x40004040 ;  /* 0x4000404000297882 */ /* 0x000fe20000000000 */
[----:B------:R2:W-:Y:S01]  /*3ad0*/  UTCHMMA.2CTA gdesc[UR44], gdesc[UR42], tmem[UR10], tmem[UR26], idesc[UR27], UPT ;  /* 0x00ff1a2a2c0075ea */ /* 0x0005e2000ba0000a */
[----:B------:R-:W-:Y:S01]  /*3ae0*/  UMOV UR39, 0x40004040 ;  /* 0x4000404000277882 */ /* 0x000fe20000000000 */
[----:B------:R-:W-:Y:S01]  /*3af0*/  UMOV UR37, 0x40004040 ;  /* 0x4000404000257882 */ /* 0x000fe20000000000 */
[----:B------:R-:W-:Y:S01]  /*3b00*/  UMOV UR35, 0x40004040 ;  /* 0x4000404000237882 */ /* 0x000fe20000000000 */
[----:B------:R2:W-:Y:S01]  /*3b10*/  UTCHMMA.2CTA gdesc[UR40], gdesc[UR38], tmem[UR10], tmem[UR24], idesc[UR25], UPT ;  /* 0x00ff1826280075ea */ /* 0x0005e2000ba0000a */
[----:B------:R2:W-:Y:S01]  /*3b20*/  UTCHMMA.2CTA gdesc[UR36], gdesc[UR34], tmem[UR10], tmem[UR22], idesc[UR23], UPT ;  /* 0x00ff1622240075ea */ /* 0x0005e2000ba0000a */
[----:B------:R2:W-:Y:S01]  /*3b30*/  UTCBAR.2CTA.MULTICAST [UR6], URZ, UR12 ;  /* 0x000000ff060073e9 */ /* 0x0005e2000820080c */
[----:B------:R-:W-:Y:S01]  /*3b40*/  UMOV UR46, UR16 ;  /* 0x00000010002e7c82 */ /* 0x000fe20008000000 */
[----:B------:R-:W-:Y:S05]  /*3b50*/  BRA.U UP0, `(.L_x_72) ;  /* 0xfffffffd00507547 */ /* 0x000fea000b83ffff */
.L_x_69:
[----:B------:R-:W-:Y:S01]  /*3b60*/  UIADD3 UR7, UPT, UPT, UR7, 0xa0, URZ ;  /* 0x000000a007077890 */ /* 0x000fe2000fffe0ff */
[----:B------:R-:W-:-:S08]  /*3b70*/  UMOV UR15, UR14 ;  /* 0x0000000e000f7c82 */ /* 0x000fd00008000000 */
[----:B------:R4:W-:Y:S01]  /*3b80*/  UTCBAR.2CTA.MULTICAST [UR7], URZ, UR11 ;  /* 0x000000ff070073e9 */ /* 0x0009e2000820080b */
[----:B------:R-:W-:Y:S02]  /*3b90*/  NOP ;  /* 0x0000000000007918 */ /* 0x000fe40000000000 */
.L_x_67:
[----:B------:R-:W-:Y:S01]  /*3ba0*/  UIADD3 UR17, UPT, UPT, UR17, 0x1, URZ ;  /* 0x0000000111117890 */ /* 0x000fe2000fffe0ff */
[----:B------:R-:W-:-:S03]  /*3bb0*/  ISETP.NE.AND P0, PT, R8, 0x2, PT ;  /* 0x000000020800780c */ /* 0x000fc60003f05270 */
[----:B------:R-:W-:Y:S01]  /*3bc0*/  UISETP.NE.AND UP0, UPT, UR17, 0x4, UPT ;  /* 0x000000041100788c */ /* 0x000fe2000bf05270 */
[----:B-12---:R-:W-:Y:S02]  /*3bd0*/  SEL R0, RZ, 0x1, P0 ;  /* 0x00000001ff007807 */ /* 0x006fe40000000000 */
[----:B------:R-:W-:Y:S01]  /*3be0*/  SEL R8, R8, RZ, P0 ;  /* 0x000000ff08087207 */ /* 0x000fe20000000000 */
[----:B------:R-:W-:Y:S01]  /*3bf0*/  USEL UR6, URZ, 0x1, UP0 ;  /* 0x00000001ff067887 */ /* 0x000fe20008000000 */
[----:B------:R-:W-:Y:S01]  /*3c00*/  LOP3.LUT R3, R3, R0, RZ, 0x3c, !PT ;  /* 0x0000000003037212 */ /* 0x000fe200078e3cff */
[----:B------:R-:W-:-:S04]  /*3c10*/  USEL UR17, UR17, URZ, UP0 ;  /* 0x000000ff11117287 */ /* 0x000fc80008000000 */
[----:B------:R-:W-:Y:S01]  /*3c20*/  LOP3.LUT R9, R9, UR6, RZ, 0x3c, !PT ;  /* 0x0000000609097c12 */ /* 0x000fe2000f8e3cff */
[----:B------:R-:W-:Y:S07]  /*3c30*/  @P1 BRA `(.L_x_73) ;  /* 0xfffffff800881947 */ /* 0x000fee000383ffff */
[----:B------:R-:W1:Y:S01]  /*3c40*/  S2UR UR4, SR_CgaCtaId ;  /* 0x00000000000479c3 */ /* 0x000e620000008800 */
[----:B------:R-:W-:Y:S01]  /*3c50*/  ELECT P0, URZ, PT ;  /* 0x0000000000ff782f */ /* 0x000fe20003800000 */
[----:B------:R-:W-:Y:S01]  /*3c60*/  HFMA2 R0, -RZ, RZ, 0, 5.9604644775390625e-08 ;  /* 0x00000001ff007431 */ /* 0x000fe200000001ff */
[----:B------:R-:W-:-:S05]  /*3c70*/  UMOV UR6, 0x40 ;  /* 0x0000004000067882 */ /* 0x000fca0000000000 */
[----:B------:R-:W-:Y:S01]  /*3c80*/  UVIRTCOUNT.DEALLOC.SMPOOL 0x80 ;  /* 0x000000800000784c */ /* 0x000fe20000000000 */
[----:B------:R-:W-:Y:S02]  /*3c90*/  UISETP.NE.AND UP0, UPT, UR9, URZ, UPT ;  /* 0x000000ff0900728c */ /* 0x000fe4000bf05270 */
[----:B-1----:R-:W-:-:S09]  /*3ca0*/  ULEA UR4, UR4, UR6, 0x18 ;  /* 0x0000000604047291 */ /* 0x002fd2000f8ec0ff */
[----:B------:R1:W-:Y:S01]  /*3cb0*/  @P0 STS.U8 [UR4+0x1c], R0 ;  /* 0x00001c00ff000988 */ /* 0x0003e20008000004 */
[----:B------:R-:W-:Y:S05]  /*3cc0*/  BRA.U UP0, `(.L_x_74) ;  /* 0x0000000100a07547 */ /* 0x000fea000b800000 */
[----:B------:R-:W-:Y:S01]  /*3cd0*/  UIADD3 UR6, UPT, UPT, UR5, 0xc0, URZ ;  /* 0x000000c005067890 */ /* 0x000fe2000fffe0ff */
[----:B------:R-:W-:-:S03]  /*3ce0*/  SHF.L.U32 R3, R9, 0x1f, RZ ;  /* 0x0000001f09037819 */ /* 0x000fc600000006ff */
[----:B----4-:R-:W-:-:S09]  /*3cf0*/  ULEA UR7, UR17, UR6, 0x3 ;  /* 0x0000000611077291 */ /* 0x010fd2000f8e18ff */
[----:B------:R-:W2:Y:S02]  /*3d00*/  SYNCS.PHASECHK.TRANS64.TRYWAIT P0, [UR7], R3 ;  /* 0x00000003ff0075a7 */ /* 0x000ea40008001107 */
[----:B--2---:R-:W-:Y:S05]  /*3d10*/  @!P0 BRA `(.L_x_75) ;  /* 0x0000005000848947 */ /* 0x004fea0003800000 */
.L_x_169:
        /* <DEDUP_REMOVED lines=9> */
.L_x_171:
        /* <DEDUP_REMOVED lines=9> */
.L_x_173:
[----:B------:R-:W-:-:S04]  /*3e40*/  UIADD3 UR9, UPT, UPT, UR9, 0x1, URZ ;  /* 0x0000000109097890 */ /* 0x000fc8000fffe0ff */
[----:B------:R-:W-:-:S04]  /*3e50*/  UISETP.NE.AND UP1, UPT, UR9, 0x4, UPT ;  /* 0x000000040900788c */ /* 0x000fc8000bf25270 */
[----:B------:R-:W-:Y:S02]  /*3e60*/  USEL UR7, URZ, 0x1, UP1 ;  /* 0x00000001ff077887 */ /* 0x000fe40008800000 */
[----:B------:R-:W-:-:S04]  /*3e70*/  USEL UR9, UR9, URZ, UP1 ;  /* 0x000000ff09097287 */ /* 0x000fc80008800000 */
[----:B------:R-:W-:Y:S01]  /*3e80*/  ULEA UR9, UR9, UR6, 0x3 ;  /* 0x0000000609097291 */ /* 0x000fe2000f8e18ff */
[----:B-1----:R-:W-:-:S04]  /*3e90*/  LOP3.LUT R3, R2, UR7, RZ, 0x3c, !PT ;  /* 0x0000000702037c12 */ /* 0x002fc8000f8e3cff */
[----:B------:R-:W-:Y:S01]  /*3ea0*/  SHF.L.U32 R3, R3, 0x1f, RZ ;  /* 0x0000001f03037819 */ /* 0x000fe200000006ff */
[----:B------:R-:W-:-:S04]  /*3eb0*/  IMAD.U32 R0, RZ, RZ, UR9 ;  /* 0x00000009ff007e24 */ /* 0x000fc8000f8e00ff */
[----:B------:R1:W2:Y:S03]  /*3ec0*/  SYNCS.PHASECHK.TRANS64.TRYWAIT P0, [R0+URZ], R3 ;  /* 0x00000003000075a7 */ /* 0x0002a600080011ff */
[----:B--2---:R-:W-:Y:S05]  /*3ed0*/  @!P0 NANOSLEEP.SYNCS 0x989680 ;  /* 0x009896800000895d */ /* 0x004fea0003900000 */
[----:B------:R-:W2:Y:S02]  /*3ee0*/  @!P0 SYNCS.PHASECHK.TRANS64 P0, [R0+URZ], R3 ;  /* 0x00000003000085a7 */ /* 0x000ea400080010ff */
[----:B--2---:R-:W-:Y:S05]  /*3ef0*/  @P0 BRA `(.L_x_78) ;  /* 0x0000000000200947 */ /* 0x004fea0003800000 */
.L_x_79:
[----:B--2---:R2:W4:Y:S02]  /*3f00*/  SYNCS.PHASECHK.TRANS64.TRYWAIT P0, [R0+URZ], R3 ;  /* 0x00000003000075a7 */ /* 0x00452400080011ff */
[----:B----4-:R-:W-:Y:S05]  /*3f10*/  @!P0 NANOSLEEP.SYNCS 0x989680 ;  /* 0x009896800000895d */ /* 0x010fea0003900000 */
[----:B------:R-:W4:Y:S02]  /*3f20*/  @!P0 SYNCS.PHASECHK.TRANS64 P0, [R0+URZ], R3 ;  /* 0x00000003000085a7 */ /* 0x000f2400080010ff */
[----:B----4-:R-:W-:Y:S05]  /*3f30*/  @!P0 BRA `(.L_x_79) ;  /* 0xfffffffc00f08947 */ /* 0x010fea000383ffff */
[----:B------:R-:W-:Y:S05]  /*3f40*/  BRA `(.L_x_78) ;  /* 0x00000000000c7947 */ /* 0x000fea0003800000 */
.L_x_74:
[----:B------:R-:W-:-:S04]  /*3f50*/  UIADD3 UR6, UPT, UPT, UR5, 0x100, URZ ;  /* 0x0000010005067890 */ /* 0x000fc8000fffe0ff */
[----:B------:R-:W-:-:S09]  /*3f60*/  UPRMT UR6, UR8, 0x654, UR6 ;  /* 0x0000065408067896 */ /* 0x000fd20008000006 */
[----:B------:R-:W-:Y:S03]  /*3f70*/  SYNCS.ARRIVE.TRANS64.RED.A1T0 RZ, [UR6], RZ ;  /* 0x000000ffffff79a7 */ /* 0x000fe60008100406 */
.L_x_78:
[----:B-12---:R-:W-:Y:S01]  /*3f80*/  SHF.L.U32 R3, RZ, 0x1f, RZ ;  /* 0x0000001fff037819 */ /* 0x006fe200000006ff */
[----:B------:R-:W-:Y:S01]  /*3f90*/  UIADD3 UR6, UPT, UPT, UR5, 0x100, URZ ;  /* 0x0000010005067890 */ /* 0x000fe2000fffe0ff */
[----:B------:R-:W-:Y:S02]  /*3fa0*/  PLOP3.LUT P0, PT, PT, PT, UP0, 0x80, 0x8 ;  /* 0x000000000008781c */ /* 0x000fe40003f0f008 */
[----:B------:R-:W1:Y:S02]  /*3fb0*/  SYNCS.PHASECHK.TRANS64.TRYWAIT P1, [UR5+0x100], R3 ;  /* 0x00010003ff0075a7 */ /* 0x000e640008021105 */
[----:B-1----:R-:W-:Y:S09]  /*3fc0*/  @!P1 BRA `(.L_x_80) ;  /* 0x0000005000209947 */ /* 0x002ff20003800000 */
.L_x_175:
[----:B------:R-:W-:Y:S01]  /*3fd0*/  @!UP0 UPRMT UR6, UR8, 0x654, UR6 ;  /* 0x0000065408068896 */ /* 0x000fe20008000006 */
[----:B------:R-:W-:Y:S02]  /*3fe0*/  UMOV UR5, 0x1 ;  /* 0x0000000100057882 */ /* 0x000fe40000000000 */
[----:B------:R-:W-:-:S06]  /*3ff0*/  UMOV UR8, 0xffff ;  /* 0x0000ffff00087882 */ /* 0x000fcc0000000000 */
[----:B------:R-:W-:Y:S01]  /*4000*/  @!P0 SYNCS.ARRIVE.TRANS64.RED.A1T0 RZ, [UR6], RZ ;  /* 0x000000ffffff89a7 */ /* 0x000fe20008100406 */
[----:B------:R-:W-:Y:S01]  /*4010*/  NOP ;  /* 0x0000000000007918 */ /* 0x000fe20000000000 */
[----:B-1----:R-:W1:Y:S01]  /*4020*/  LDS R0, [UR4+0x14] ;  /* 0x00001404ff007984 */ /* 0x002e620008000800 */
[----:B------:R-:W-:-:S04]  /*4030*/  ULOP3.LUT UR6, UR21, 0xffff, URZ, 0xc0, !UPT ;  /* 0x0000ffff15067892 */ /* 0x000fc8000f8ec0ff */
[----:B------:R-:W-:-:S04]  /*4040*/  USHF.R.U32.HI UR6, URZ, 0x5, UR6 ;  /* 0x00000005ff067899 */ /* 0x000fc80008011606 */
[----:B------:R-:W-:Y:S02]  /*4050*/  USHF.L.U32 UR8, UR8, UR6, URZ ;  /* 0x0000000608087299 */ /* 0x000fe400080006ff */
[----:B------:R-:W-:-:S04]  /*4060*/  USHF.L.U32 UR5, UR5, UR6, URZ ;  /* 0x0000000605057299 */ /* 0x000fc800080006ff */
[----:B-1----:R-:W-:-:S04]  /*4070*/  LOP3.LUT R0, R0, UR8, RZ, 0xc0, !PT ;  /* 0x0000000800007c12 */ /* 0x002fc8000f8ec0ff */
[----:B------:R-:W-:-:S13]  /*4080*/  ISETP.NE.AND P0, PT, R0, UR8, PT ;  /* 0x0000000800007c0c */ /* 0x000fda000bf05270 */
[----:B------:R-:W-:Y:S05]  /*4090*/  @P0 BRA `(.L_x_81) ;  /* 0x0000000000580947 */ /* 0x000fea0003800000 */
[----:B------:R-:W1:Y:S02]  /*40a0*/  LDS R0, [UR4+0x18] ;  /* 0x00001804ff007984 */ /* 0x000e640008000800 */
[----:B-1----:R-:W-:-:S04]  /*40b0*/  LOP3.LUT R0, R0, UR5, RZ, 0xc0, !PT ;  /* 0x0000000500007c12 */ /* 0x002fc8000f8ec0ff */
[----:B------:R-:W-:-:S13]  /*40c0*/  ISETP.NE.AND P0, PT, R0, UR5, PT ;  /* 0x0000000500007c0c */ /* 0x000fda000bf05270 */
[----:B------:R-:W-:Y:S05]  /*40d0*/  @P0 BRA `(.L_x_82) ;  /* 0x00000000003c0947 */ /* 0x000fea0003800000 */
[----:B------:R-:W1:Y:S01]  /*40e0*/  S2R R2, SR_LANEID ;  /* 0x0000000000027919 */ /* 0x000e620000000000 */
[----:B------:R-:W-:Y:S01]  /*40f0*/  ULOP3.LUT UR8, URZ, UR8, URZ, 0x33, !UPT ;  /* 0x00000008ff087292 */ /* 0x000fe2000f8e33ff */
[----:B------:R-:W-:Y:S01]  /*4100*/  LOP3.LUT R4, RZ, UR5, RZ, 0x33, !PT ;  /* 0x00000005ff047c12 */ /* 0x000fe2000f8e33ff */
[----:B----4-:R-:W-:Y:S02]  /*4110*/  VOTEU.ANY UR7, UPT, PT ;  /* 0x0000000000077886 */ /* 0x010fe400038e0100 */
[----:B------:R-:W-:Y:S01]  /*4120*/  UFLO.U32 UR7, UR7 ;  /* 0x00000007000772bd */ /* 0x000fe200080e0000 */
[----:B------:R-:W2:Y:S01]  /*4130*/  REDUX UR5, R4 ;  /* 0x00000000040573c4 */ /* 0x000ea20000000000 */
[----:B------:R-:W-:-:S06]  /*4140*/  IMAD.U32 R0, RZ, RZ, UR8 ;  /* 0x00000008ff007e24 */ /* 0x000fcc000f8e00ff */
[----:B------:R4:W-:Y:S01]  /*4150*/  UTCATOMSWS.AND URZ, UR8 ;  /* 0x0000000800ff79e3 */ /* 0x0009e20008000000 */
[----:B------:R-:W3:Y:S01]  /*4160*/  REDUX UR6, R0 ;  /* 0x00000000000673c4 */ /* 0x000ee20000000000 */
[----:B-1----:R-:W-:Y:S01]  /*4170*/  ISETP.EQ.U32.AND P0, PT, R2, UR7, PT ;  /* 0x0000000702007c0c */ /* 0x002fe2000bf02070 */
[----:B--2---:R-:W-:Y:S01]  /*4180*/  IMAD.U32 R2, RZ, RZ, UR5 ;  /* 0x00000005ff027e24 */ /* 0x004fe2000f8e00ff */
[----:B---3--:R-:W-:-:S11]  /*4190*/  MOV R3, UR6 ;  /* 0x0000000600037c02 */ /* 0x008fd60008000f00 */
[----:B------:R4:W-:Y:S04]  /*41a0*/  @P0 ATOMS.AND RZ, [UR4+0x14], R3 ;  /* 0x00001403ffff098c */ /* 0x0009e8000a800004 */
[----:B------:R4:W-:Y:S01]  /*41b0*/  @P0 ATOMS.AND RZ, [UR4+0x18], R2 ;  /* 0x00001802ffff098c */ /* 0x0009e2000a800004 */
[----:B------:R-:W-:Y:S05]  /*41c0*/  BRA `(.L_x_83) ;  /* 0x0000000000147947 */ /* 0x000fea0003800000 */
.L_x_82:
[----:B------:R-:W-:Y:S02]  /*41d0*/  MOV R2, 0x41f0 ;  /* 0x000041f000027802 */ /* 0x000fe40000000f00 */
[----:B---345:R-:W-:Y:S05]  /*41e0*/  CALL.REL.NOINC `($__internal_0_$__cuda_sm10x_tcgen05_guardrail_trap_col_being_dealloced_not_returned_by_alloc) ;  /* 0x0000005400007944 */ /* 0x038fea0003c00000 */
[----:B------:R-:W-:Y:S05]  /*41f0*/  BRA `(.L_x_83) ;  /* 0x0000000000087947 */ /* 0x000fea0003800000 */
.L_x_81:
[----:B------:R-:W-:Y:S02]  /*4200*/  MOV R2, 0x4220 ;  /* 0x0000422000027802 */ /* 0x000fe40000000f00 */
[----:B---345:R-:W-:Y:S05]  /*4210*/  CALL.REL.NOINC `($__internal_2_$__cuda_sm10x_tcgen05_guardrail_trap_unallocated_columns_being_dealloced) ;  /* 0x00000054000c7944 */ /* 0x038fea0003c00000 */
.L_x_83:
[----:B------:R-:W-:Y:S01]  /*4220*/  NOP ;  /* 0x0000000000007918 */ /* 0x000fe20000000000 */
[----:B----4-:R-:W-:Y:S05]  /*4230*/  EXIT ;  /* 0x000000000000794d */ /* 0x010fea0003800000 */
.L_x_54:
[----:B------:R-:W-:-:S09]  /*4240*/  UISETP.NE.OR UP5, UPT, UR10, 0x3, !UP5 ;  /* 0x000000030a00788c */ /* 0x000fd2000efa5670 */
[----:B------:R-:W-:Y:S05]  /*4250*/  BRA.U UP5, `(.L_x_84) ;  /* 0x0000001105787547 */ /* 0x000fea000b800000 */
[----:B------:R-:W1:Y:S01]  /*4260*/  LDC R0, c[0x0][0xb30] ;  /* 0x0002cc00ff007b82 */ /* 0x000e620000000800 */
[----:B------:R-:W2:Y:S01]  /*4270*/  LDCU.64 UR8, c[0x0][0x888] ;  /* 0x00011100ff0877ac */ /* 0x000ea20008000a00 */
[----:B------:R-:W-:Y:S02]  /*4280*/  HFMA2 R25, -RZ, RZ, 0, 0 ;  /* 0x00000000ff197431 */ /* 0x000fe400000001ff */
[----:B-----5:R-:W-:Y:S01]  /*4290*/  IMAD.MOV.U32 R32, RZ, RZ, 0x1 ;  /* 0x00000001ff207424 */ /* 0x020fe200078e00ff */
[----:B------:R-:W-:Y:S01]  /*42a0*/  MOV R23, 0x1000 ;  /* 0x0000100000177802 */ /* 0x000fe20000000f00 */
[----:B------:R-:W3:Y:S01]  /*42b0*/  LDCU.64 UR4, c[0x0][0x890] ;  /* 0x00011200ff0477ac */ /* 0x000ee20008000a00 */
[----:B------:R-:W-:Y:S01]  /*42c0*/  IMAD.MOV.U32 R27, RZ, RZ, RZ ;  /* 0x000000ffff1b7224 */ /* 0x000fe200078e00ff */
[----:B------:R-:W4:Y:S01]  /*42d0*/  LDC R19, c[0x0][0x370] ;  /* 0x0000dc00ff137b82 */ /* 0x000f220000000800 */
[----:B------:R-:W-:Y:S01]  /*42e0*/  UMOV UR7, 0x400 ;  /* 0x0000040000077882 */ /* 0x000fe20000000000 */
[----:B------:R-:W-:-:S02]  /*42f0*/  UPLOP3.LUT UP0, UPT, UPT, UPT, UPT, 0x40, 0x4 ;  /* 0x000000000004789c */ /* 0x000fc40003f0e870 */
[----:B------:R-:W-:-:S04]  /*4300*/  ULEA UR7, UR37, UR7, 0x18 ;  /* 0x0000000725077291 */ /* 0x000fc8000f8ec0ff */
[----:B------:R-:W4:Y:S01]  /*4310*/  LDC R2, c[0x0][0xb0c] ;  /* 0x0002c300ff027b82 */ /* 0x000f220000000800 */
[----:B------:R-:W-:Y:S02]  /*4320*/  UIADD3 UR13, UPT, UPT, UR7, 0x48, URZ ;  /* 0x00000048070d7890 */ /* 0x000fe4000fffe0ff */
[----:B--2---:R-:W-:Y:S02]  /*4330*/  UISETP.NE.U32.AND UP3, UPT, UR8, URZ, UPT ;  /* 0x000000ff0800728c */ /* 0x004fe4000bf65070 */
[----:B------:R-:W-:Y:S02]  /*4340*/  UIADD3 UR41, UPT, UPT, UR7, 0x30, URZ ;  /* 0x0000003007297890 */ /* 0x000fe4000fffe0ff */
[----:B---3--:R-:W-:Y:S01]  /*4350*/  UISETP.NE.U32.AND UP4, UPT, UR4, URZ, UPT ;  /* 0x000000ff0400728c */ /* 0x008fe2000bf85070 */
[----:B------:R-:W2:Y:S01]  /*4360*/  LDC R18, c[0x0][0xb20] ;  /* 0x0002c800ff127b82 */ /* 0x000ea20000000800 */
[----:B-1----:R-:W-:Y:S01]  /*4370*/  ISETP.NE.AND P1, PT, R0, 0x1, PT ;  /* 0x000000010000780c */ /* 0x002fe20003f25270 */
[----:B------:R-:W-:-:S02]  /*4380*/  UISETP.NE.AND.EX UP3, UPT, UR9, URZ, UPT, UP3 ;  /* 0x000000ff0900728c */ /* 0x000fc4000bf65330 */
[----:B------:R-:W-:Y:S02]  /*4390*/  UIADD3 UR33, UPT, UPT, UR7, 0x38, URZ ;  /* 0x0000003807217890 */ /* 0x000fe4000fffe0ff */
[----:B------:R-:W-:Y:S02]  /*43a0*/  UIADD3 UR25, UPT, UPT, UR7, 0x40, URZ ;  /* 0x0000004007197890 */ /* 0x000fe4000fffe0ff */
[----:B------:R-:W1:Y:S01]  /*43b0*/  LDC.64 R36, c[0x0][0x348] ;  /* 0x0000d200ff247b82 */ /* 0x000e620000000a00 */
[----:B------:R-:W-:Y:S02]  /*43c0*/  UPRMT UR13, UR37, 0x654, UR13 ;  /* 0x00000654250d7896 */ /* 0x000fe4000800000d */
[----:B------:R-:W-:-:S05]  /*43d0*/  UISETP.NE.AND.EX UP4, UPT, UR5, URZ, UPT, UP4 ;  /* 0x000000ff0500728c */ /* 0x000fca000bf85340 */
[----:B------:R-:W3:Y:S08]  /*43e0*/  LDC.64 R16, c[0x0][0xb10] ;  /* 0x0002c400ff107b82 */ /* 0x000ef00000000a00 */
[----:B------:R-:W1:Y:S08]  /*43f0*/  LDC.64 R6, c[0x0][0xb18] ;  /* 0x0002c600ff067b82 */ /* 0x000e700000000a00 */
[----:B------:R-:W1:Y:S08]  /*4400*/  LDC.64 R4, c[0x0][0xb28] ;  /* 0x0002ca00ff047b82 */ /* 0x000e700000000a00 */
[----:B--2-4-:R-:W1:Y:S02]  /*4410*/  LDC R22, c[0x0][0x374] ;  /* 0x0000dd00ff167b82 */ /* 0x014e640000000800 */
.L_x_95:
[----:B------:R-:W-:Y:S02]  /*4420*/  LEA R0, R27, UR7, 0x3 ;  /* 0x000000071b007c11 */ /* 0x000fe4000f8e18ff */
[----:B------:R-:W-:Y:S02]  /*4430*/  SHF.L.U32 R3, R25, 0x1f, RZ ;  /* 0x0000001f19037819 */ /* 0x000fe400000006ff */
[----:B------:R-:W-:Y:S02]  /*4440*/  LEA R28, R27, UR7, 0x4 ;  /* 0x000000071b1c7c11 */ /* 0x000fe4000f8e20ff */
[----:B--2---:R-:W2:Y:S02]  /*4450*/  SYNCS.PHASECHK.TRANS64.TRYWAIT P0, [R0+URZ+0x80], R3 ;  /* 0x00008003000075a7 */ /* 0x004ea400080011ff */
[----:B--2---:R-:W-:Y:S05]  /*4460*/  @!P0 BRA `(.L_x_85) ;  /* 0x0000004c00108947 */ /* 0x004fea0003800000 */
.L_x_176:
[----:B------:R-:W-:Y:S01]  /*4470*/  ISETP.GE.AND P0, PT, R26, 0x1, PT ;  /* 0x000000011a00780c */ /* 0x000fe20003f06270 */
[----:B------:R-:W4:Y:S01]  /*4480*/  LDS.128 R28, [R28+0x110] ;  /* 0x000110001c1c7984 */ /* 0x000f220000000c00 */
[----:B--2---:R-:W-:Y:S01]  /*4490*/  VIADD R0, R0, 0x90 ;  /* 0x0000009000007836 */ /* 0x004fe20000000000 */
[----:B------:R-:W-:Y:S01]  /*44a0*/  @!PT LDS RZ, [RZ] ;  /* 0x00000000fffff984 */ /* 0x000fe20000000800 */
[----:B------:R-:W-:Y:S01]  /*44b0*/  @!PT LDS RZ, [RZ] ;  /* 0x00000000fffff984 */ /* 0x000fe20000000800 */
[----:B------:R-:W-:Y:S01]  /*44c0*/  @!PT LDS RZ, [RZ] ;  /* 0x00000000fffff984 */ /* 0x000fe20000000800 */
[----:B------:R-:W-:Y:S01]  /*44d0*/  @!PT LDS RZ, [RZ] ;  /* 0x00000000fffff984 */ /* 0x000fe20000000800 */
[----:B------:R2:W-:Y:S06]  /*44e0*/  MEMBAR.ALL.CTA ;  /* 0x0000000000007992 */ /* 0x0005ec0000008000 */
[----:B--2---:R-:W2:Y:S01]  /*44f0*/  FENCE.VIEW.ASYNC.S ;  /* 0x00000000000073c6 */ /* 0x004ea20000000000 */
[----:B------:R-:W-:Y:S04]  /*4500*/  PRMT R0, RZ, 0x654, R0 ;  /* 0x00000654ff007816 */ /* 0x000fe80000000000 */
[----:B--2---:R2:W-:Y:S01]  /*4510*/  SYNCS.ARRIVE.TRANS64.RED.A1T0 RZ, [R0+URZ], RZ ;  /* 0x000000ff00ff79a7 */ /* 0x0045e200081004ff */
[----:B----4-:R-:W-:Y:S11]  /*4520*/  LOP3.LUT P3, RZ, R30, 0x1, RZ, 0xc0, !PT ;  /* 0x000000011eff7812 */ /* 0x010ff6000786c0ff */
[----:B------:R-:W-:Y:S02]  /*4530*/  @!UPT UIADD3 URZ, UPT, UPT, URZ, URZ, URZ ;  /* 0x000000fffffff290 */ /* 0x000fe4000fffe0ff */
[----:B------:R-:W-:Y:S02]  /*4540*/  @P3 MOV R13, R28 ;  /* 0x0000001c000d3202 */ /* 0x000fe40000000f00 */
[----:B------:R-:W-:Y:S01]  /*4550*/  @P3 LOP3.LUT R8, R29, 0xffff, RZ, 0xc0, !PT ;  /* 0x0000ffff1d083812 */ /* 0x000fe200078ec0ff */
[----:B--2---:R-:W-:Y:S06]  /*4560*/  @!P0 BRA `(.L_x_86) ;  /* 0x0000000000a48947 */ /* 0x004fec0003800000 */
[----:B-1----:R-:W-:Y:S01]  /*4570*/  IMAD.HI.U32 R33, R22, R7, RZ ;  /* 0x0000000716217227 */ /* 0x002fe200078e00ff */
[----:B------:R-:W-:Y:S02]  /*4580*/  ISETP.NE.AND P0, PT, R6, 0x1, PT ;  /* 0x000000010600780c */ /* 0x000fe40003f05270 */
[----:B------:R-:W-:Y:S01]  /*4590*/  ISETP.NE.AND P2, PT, R26, 0x1, PT ;  /* 0x000000011a00780c */ /* 0x000fe20003f45270 */
[----:B---3--:R-:W-:Y:S01]  /*45a0*/  IMAD.HI.U32 R34, R19, R16, RZ ;  /* 0x0000001013227227 */ /* 0x008fe200078e00ff */
[----:B------:R-:W-:Y:S02]  /*45b0*/  SHF.R.U32.HI R33, RZ, R18, R33 ;  /* 0x00000012ff217219 */ /* 0x000fe40000011621 */
[----:B------:R-:W-:Y:S01]  /*45c0*/  ISETP.NE.AND P4, PT, R2, 0x1, PT ;  /* 0x000000010200780c */ /* 0x000fe20003f85270 */
[----:B------:R-:W-:Y:S01]  /*45d0*/  IMAD.HI.U32 R38, R13, R16, RZ ;  /* 0x000000100d267227 */ /* 0x000fe200078e00ff */
[----:B------:R-:W-:Y:S02]  /*45e0*/  SHF.R.U32.HI R34, RZ, R17, R34 ;  /* 0x00000011ff227219 */ /* 0x000fe40000011622 */
[----:B------:R-:W-:Y:S01]  /*45f0*/  SEL R3, R22, R33, !P0 ;  /* 0x0000002116037207 */ /* 0x000fe20004000000 */
[C---:B------:R-:W-:Y:S01]  /*4600*/  IMAD.HI.U32 R33, R8.reuse, R7, RZ ;  /* 0x0000000708217227 */ /* 0x040fe200078e00ff */
[----:B------:R-:W-:Y:S02]  /*4610*/  SEL R11, R19, R34, !P4 ;  /* 0x00000022130b7207 */ /* 0x000fe40006000000 */
[----:B------:R-:W-:Y:S01]  /*4620*/  SHF.R.U32.HI R38, RZ, R17, R38 ;  /* 0x00000011ff267219 */ /* 0x000fe20000011626 */
[----:B------:R-:W-:Y:S01]  /*4630*/  IMAD.HI.U32 R40, R3, R4, RZ ;  /* 0x0000000403287227 */ /* 0x000fe200078e00ff */
[----:B------:R-:W-:Y:S03]  /*4640*/  SHF.R.U32.HI R33, RZ, R18, R33 ;  /* 0x00000012ff217219 */ /* 0x000fe60000011621 */
[----:B------:R-:W-:Y:S01]  /*4650*/  IMAD.HI.U32 R34, R11, R4, RZ ;  /* 0x000000040b227227 */ /* 0x000fe200078e00ff */
[----:B------:R-:W-:Y:S02]  /*4660*/  @P2 SHF.R.U32.HI R3, RZ, R5, R40 ;  /* 0x00000005ff032219 */ /* 0x000fe40000011628 */
[----:B------:R-:W-:Y:S02]  /*4670*/  SEL R9, R8, R33, !P0 ;  /* 0x0000002108097207 */ /* 0x000fe40004000000 */
[----:B------:R-:W-:Y:S01]  /*4680*/  @P2 SHF.R.U32.HI R11, RZ, R5, R34 ;  /* 0x00000005ff0b2219 */ /* 0x000fe20000011622 */
[C---:B------:R-:W-:Y:S01]  /*4690*/  IMAD R10, R26.reuse, R3, RZ ;  /* 0x000000031a0a7224 */ /* 0x040fe200078e02ff */
[----:B------:R-:W-:Y:S01]  /*46a0*/  SEL R3, R13, R38, !P4 ;  /* 0x000000260d037207 */ /* 0x000fe20006000000 */
[C---:B------:R-:W-:Y:S03]  /*46b0*/  IMAD.HI.U32 R14, R9.reuse, R4, RZ ;  /* 0x00000004090e7227 */ /* 0x040fe600078e00ff */
[----:B------:R-:W-:Y:S01]  /*46c0*/  ISETP.GE.AND P0, PT, R9, R10, PT ;  /* 0x0000000a0900720c */ /* 0x000fe20003f06270 */
[C---:B------:R-:W-:Y:S01]  /*46d0*/  IMAD R12, R26.reuse, R11, RZ ;  /* 0x0000000b1a0c7224 */ /* 0x040fe200078e02ff */
[-C--:B------:R-:W-:Y:S04]  /*46e0*/  SHF.R.U32.HI R14, RZ, R5.reuse, R14 ;  /* 0x00000005ff0e7219 */ /* 0x080fe8000001160e */
[----:B------:R-:W-:Y:S02]  /*46f0*/  ISETP.GE.OR P0, PT, R3, R12, P0 ;  /* 0x0000000c0300720c */ /* 0x000fe40000706670 */
[----:B------:R-:W-:Y:S05]  /*4700*/  SEL R15, R9, R14, !P2 ;  /* 0x0000000e090f7207 */ /* 0x000fea0005000000 */
[----:B------:R-:W-:Y:S04]  /*4710*/  IMAD.MOV R14, RZ, RZ, -R15 ;  /* 0x000000ffff0e7224 */ /* 0x000fe800078e0a0f */
[----:B------:R-:W-:Y:S02]  /*4720*/  IMAD R14, R26, R14, R9 ;  /* 0x0000000e1a0e7224 */ /* 0x000fe400078e0209 */
[C---:B------:R-:W-:Y:S05]  /*4730*/  @!P0 IMAD.HI.U32 R10, R3.reuse, R4, RZ ;  /* 0x00000004030a8227 */ /* 0x040fea00078e00ff */
[----:B------:R-:W-:Y:S04]  /*4740*/  @!P0 SHF.R.U32.HI R10, RZ, R5, R10 ;  /* 0x00000005ff0a8219 */ /* 0x000fe8000001160a */
[----:B------:R-:W-:Y:S01]  /*4750*/  @!P0 SEL R0, R3, R10, !P2 ;  /* 0x0000000a03008207 */ /* 0x000fe20005000000 */
[----:B------:R-:W-:Y:S03]  /*4760*/  IMAD.MOV R10, RZ, RZ, -R3 ;  /* 0x000000ffff0a7224 */ /* 0x000fe600078e0a03 */
[----:B------:R-:W-:Y:S01]  /*4770*/  @!P0 IADD3 R15, PT, PT, R15, -R0, RZ ;  /* 0x800000000f0f8210 */ /* 0x000fe20007ffe0ff */
[----:B------:R-:W-:Y:S01]  /*4780*/  @!P0 IMAD R0, R11, R14, R0 ;  /* 0x0000000e0b008224 */ /* 0x000fe200078e0200 */
[----:B------:R-:W-:Y:S01]  /*4790*/  IADD3 R11, PT, PT, -R9, RZ, RZ ;  /* 0x000000ff090b7210 */ /* 0x000fe20007ffe1ff */
[----:B------:R-:W-:Y:S02]  /*47a0*/  IMAD R13, R2, R10, R13 ;  /* 0x0000000a020d7224 */ /* 0x000fe400078e020d */
[----:B------:R-:W-:Y:S02]  /*47b0*/  @!P0 IMAD R9, R15, R26, R3 ;  /* 0x0000001a0f098224 */ /* 0x000fe400078e0203 */
[----:B------:R-:W-:Y:S02]  /*47c0*/  @!P0 IMAD.MOV.U32 R3, RZ, RZ, R0 ;  /* 0x000000ffff038224 */ /* 0x000fe400078e0000 */
[----:B------:R-:W-:Y:S02]  /*47d0*/  IMAD R8, R6, R11, R8 ;  /* 0x0000000b06087224 */ /* 0x000fe400078e0208 */
[----:B------:R-:W-:Y:S02]  /*47e0*/  IMAD R13, R3, R2, R13 ;  /* 0x00000002030d7224 */ /* 0x000fe400078e020d */
[----:B------:R-:W-:Y:S02]  /*47f0*/  IMAD R8, R9, R6, R8 ;  /* 0x0000000609087224 */ /* 0x000fe400078e0208 */
.L_x_86:
[----:B------:R-:W-:Y:S05]  /*4800*/  BRA.U UP0, `(.L_x_87) ;  /* 0x0000000100107547 */ /* 0x000fea000b800000 */
[----:B------:R-:W-:Y:S04]  /*4810*/  MOV R0, UR6 ;  /* 0x0000000600007c02 */ /* 0x000fe80008000f00 */
[----:B------:R-:W-:Y:S04]  /*4820*/  SHF.L.U32 R3, R0, 0x1f, RZ ;  /* 0x0000001f00037819 */ /* 0x000fe800000006ff */
[----:B------:R-:W2:Y:S02]  /*4830*/  SYNCS.PHASECHK.TRANS64.TRYWAIT P0, [UR7+0x78], R3 ;  /* 0x00007803ff0075a7 */ /* 0x000ea40008001107 */
[----:B--2---:R-:W-:Y:S05]  /*4840*/  @!P0 BRA `(.L_x_88) ;  /* 0x00000048002c8947 */ /* 0x004fea0003800000 */
.L_x_87:
[----:B------:R-:W-:Y:S02]  /*4850*/  R2UR UR42, R20 ;  /* 0x00000000142a72ca */ /* 0x000fe400000e0000 */
[----:B------:R-:W-:Y:S02]  /*4860*/  R2UR UR43, R21 ;  /* 0x00000000152b72ca */ /* 0x000fe400000e0000 */
[----:B------:R-:W-:Y:S02]  /*4870*/  ISETP.NE.U32.AND P2, PT, RZ, UR4, PT ;  /* 0x00000004ff007c0c */ /* 0x000fe4000bf45070 */
[----:B------:R-:W-:Y:S02]  /*4880*/  SHF.L.U32 R12, R32, 0x1f, RZ ;  /* 0x0000001f200c7819 */ /* 0x000fe400000006ff */
[----:B------:R-:W-:Y:S05]  /*4890*/  ISETP.NE.AND.EX P2, PT, RZ, UR5, PT, P2 ;  /* 0x00000005ff007c0c */ /* 0x000fea000bf45320 */
[----:B------:R-:W-:Y:S02]  /*48a0*/  USHF.L.U32 UR42, UR42, 0x7, URZ ;  /* 0x000000072a2a7899 */ /* 0x000fe400080006ff */
[----:B------:R-:W-:Y:S01]  /*48b0*/  USHF.L.U32 UR43, UR43, 0x6, URZ ;  /* 0x000000062b2b7899 */ /* 0x000fe200080006ff */
[----:B------:R-:W-:Y:S11]  /*48c0*/  BRA.U !UP4, `(.L_x_89) ;  /* 0x000000010c347547 */ /* 0x000ff6000b800000 */
[----:B------:R-:W-:Y:S01]  /*48d0*/  UPLOP3.LUT UP1, UPT, UPT, UPT, UP3, 0x80, 0x8 ;  /* 0x000000000008789c */ /* 0x000fe20003f2f030 */
[----:B--2---:R-:W-:Y:S02]  /*48e0*/  HFMA2 R0, -RZ, RZ, 0, 5.9604644775390625e-08 ;  /* 0x00000001ff007431 */ /* 0x004fe400000001ff */
[----:B------:R-:W-:Y:S03]  /*48f0*/  IMAD.MOV.U32 R59, RZ, RZ, 0x1 ;  /* 0x00000001ff3b7424 */ /* 0x000fe600078e00ff */
[----:B------:R-:W-:Y:S05]  /*4900*/  PLOP3.LUT P0, PT, PT, PT, UP1, 0x80, 0x8 ;  /* 0x000000000008781c */ /* 0x000fea0003f0f018 */
[----:B------:R-:W2:Y:S01]  /*4910*/  @UP1 LDCU.64 UR10, c[0x0][0x888] ;  /* 0x00011100ff0a17ac */ /* 0x000ea20008000a00 */
[----:B------:R-:W-:Y:S07]  /*4920*/  @UP1 UIMAD UR8, UR36, UR4, URZ ;  /* 0x00000004240812a4 */ /* 0x000fee000f8e02ff */
[----:B------:R-:W-:Y:S01]  /*4930*/  @!P0 PRMT R59, R0, 0x7610, R59 ;  /* 0x00007610003b8816 */ /* 0x000fe2000000003b */
[----:B--2---:R-:W-:Y:S03]  /*4940*/  @UP1 UIMAD.WIDE UR10, UR8, 0x4, UR10 ;  /* 0x00000004080a18a5 */ /* 0x004fe6000f8e020a */
[----:B------:R-:W2:Y:S03]  /*4950*/  @!UP1 LDCU UR8, c[0x0][0x880] ;  /* 0x00011000ff0897ac */ /* 0x000ea60008000800 */
[----:B------:R-:W-:Y:S01]  /*4960*/  IMAD.U32 R10, RZ, RZ, UR10 ;  /* 0x0000000aff0a7e24 */ /* 0x000fe2000f8e00ff */
[----:B------:R-:W-:Y:S05]  /*4970*/  MOV R11, UR11 ;  /* 0x0000000b000b7c02 */ /* 0x000fea0008000f00 */
[----:B------:R4:W5:Y:S02]  /*4980*/  @P0 LDG.E R35, desc[UR46][R10.64] ;  /* 0x0000002e0a230981 */ /* 0x000964000c1e1900 */
[----:B--2-4-:R-:W-:Y:S07]  /*4990*/  @!P0 IMAD.U32 R35, RZ, RZ, UR8 ;  /* 0x00000008ff238e24 */ /* 0x014fee000f8e00ff */
.L_x_89:
[----:B-----5:R-:W-:Y:S01]  /*49a0*/  @!P2 FSETP.EQ.AND P0, PT, R35, RZ, PT ;  /* 0x000000ff2300a20b */ /* 0x020fe20003f02000 */
[----:B------:R-:W-:Y:S01]  /*49b0*/  @!UPT UIADD3 URZ, UPT, UPT, URZ, URZ, URZ ;  /* 0x000000fffffff290 */ /* 0x000fe2000fffe0ff */
[----:B------:R-:W-:Y:S11]  /*49c0*/  @!P2 BRA `(.L_x_90) ;  /* 0x000000000014a947 */ /* 0x000ff60003800000 */
[----:B------:R-:W-:Y:S02]  /*49d0*/  LOP3.LUT P2, RZ, R59, 0xff, RZ, 0xc0, !PT ;  /* 0x000000ff3bff7812 */ /* 0x000fe4000784c0ff */
[----:B------:R-:W-:Y:S04]  /*49e0*/  PLOP3.LUT P0, PT, PT, PT, UP1, 0x80, 0x8 ;  /* 0x000000000008781c */ /* 0x000fe80003f0f018 */
[----:B------:R-:W-:Y:S07]  /*49f0*/  PLOP3.LUT P0, PT, P0, PT, PT, 0x8, 0x80 ;  /* 0x000000000080781c */ /* 0x000fee000070e170 */
[----:B------:R-:W-:Y:S11]  /*4a00*/  @P2 FSETP.EQ.AND P0, PT, R35, RZ, PT ;  /* 0x000000ff2300220b */ /* 0x000ff60003f02000 */
[----:B------:R-:W-:Y:S02]  /*4a10*/  @!UPT UIADD3 URZ, UPT, UPT, URZ, URZ, URZ ;  /* 0x000000fffffff290 */ /* 0x000fe4000fffe0ff */
.L_x_90:
[----:B------:R-:W4:Y:S01]  /*4a20*/  SYNCS.PHASECHK.TRANS64.TRYWAIT P2, [UR7+0x50], R12 ;  /* 0x0000500cff0075a7 */ /* 0x000f220008041107 */
[----:B------:R-:W-:Y:S04]  /*4a30*/  ELECT P4, URZ, PT ;  /* 0x0000000000ff782f */ /* 0x000fe80003880000 */
[----:B------:R-:W-:Y:S11]  /*4a40*/  PLOP3.LUT P4, PT, P0, P4, PT, 0xf2, 0x2f ;  /* 0x00000000002f781c */ /* 0x000ff60000789e72 */
[----:B------:R-:W-:Y:S02]  /*4a50*/  @!UPT UIADD3 URZ, UPT, UPT, URZ, URZ, URZ ;  /* 0x000000fffffff290 */ /* 0x000fe4000fffe0ff */
[----:B-1----:R-:W-:Y:S05]  /*4a60*/  @!P4 IADD3 R9, P0, PT, R36, 0x580, RZ ;  /* 0x000005802409c810 */ /* 0x002fea0007f1e0ff */
[----:B--2---:R-:W-:Y:S01]  /*4a70*/  @!P4 IMAD.X R0, RZ, RZ, R37, P0 ;  /* 0x000000ffff00c224 */ /* 0x004fe200000e0625 */
[----:B----4-:R-:W-:Y:S07]  /*4a80*/  @!P2 BRA `(.L_x_91) ;  /* 0x0000004400b4a947 */ /* 0x010fee0003800000 */
.L_x_179:
[----:B------:R-:W-:Y:S01]  /*4a90*/  @!P4 R2UR UR9, R9 ;  /* 0x000000000909c2ca */ /* 0x000fe200000e0000 */
[----:B------:R-:W-:Y:S01]  /*4aa0*/  VOTEU.ALL UP0, P4 ;  /* 0x0000000000ff7886 */ /* 0x000fe20002000000 */
[----:B------:R-:W-:Y:S01]  /*4ab0*/  @!P4 R2UR UR8, R0 ;  /* 0x000000000008c2ca */ /* 0x000fe200000e0000 */
[----:B------:R-:W-:Y:S01]  /*4ac0*/  VOTEU.ALL UP2, P4 ;  /* 0x0000000000ff7886 */ /* 0x000fe20002040000 */
[----:B------:R-:W-:Y:S01]  /*4ad0*/  UMOV UR16, 0x0 ;  /* 0x0000000000107882 */ /* 0x000fe20000000000 */
[----:B------:R-:W-:Y:S01]  /*4ae0*/  UMOV UR17, 0x10000000 ;  /* 0x1000000000117882 */ /* 0x000fe20000000000 */
[----:B------:R-:W-:Y:S01]  /*4af0*/  @!UP0 UIADD3 UR40, UPT, UPT, UR7, 0x200, URZ ;  /* 0x0000020007288890 */ /* 0x000fe2000fffe0ff */
[----:B------:R-:W-:Y:S01]  /*4b00*/  @!P4 IMAD.MOV.U32 R0, RZ, RZ, 0x1000 ;  /* 0x00001000ff00c424 */ /* 0x000fe200078e00ff */
[----:B------:R-:W-:Y:S01]  /*4b10*/  UMOV UR44, UR36 ;  /* 0x00000024002c7c82 */ /* 0x000fe20008000000 */
[----:B------:R-:W-:Y:S01]  /*4b20*/  @!UP0 UIADD3 UR10, UPT, UPT, UR42, 0x40, URZ ;  /* 0x000000402a0a8890 */ /* 0x000fe2000fffe0ff */
[----:B------:R-:W-:Y:S01]  /*4b30*/  @!P4 IADD3 R9, P0, PT, R36, 0x580, RZ ;  /* 0x000005802409c810 */ /* 0x000fe20007f1e0ff */
[----:B------:R-:W-:Y:S01]  /*4b40*/  UMOV UR11, UR43 ;  /* 0x0000002b000b7c82 */ /* 0x000fe20008000000 */
[----:B------:R-:W-:Y:S01]  /*4b50*/  UMOV UR12, UR36 ;  /* 0x00000024000c7c82 */ /* 0x000fe20008000000 */
[----:B------:R-:W-:Y:S01]  /*4b60*/  IMAD.U32 R10, RZ, RZ, UR9 ;  /* 0x00000009ff0a7e24 */ /* 0x000fe2000f8e00ff */
[----:B------:R-:W-:Y:S01]  /*4b70*/  UMOV UR9, UR41 ;  /* 0x0000002900097c82 */ /* 0x000fe20008000000 */
[----:B------:R-:W-:Y:S01]  /*4b80*/  IMAD.U32 R11, RZ, RZ, UR8 ;  /* 0x00000008ff0b7e24 */ /* 0x000fe2000f8e00ff */
[----:B------:R-:W-:Y:S02]  /*4b90*/  @!UP0 UIADD3 UR8, UPT, UPT, UR7, 0xa00, URZ ;  /* 0x00000a0007088890 */ /* 0x000fe4000fffe0ff */
[----:B------:R-:W-:Y:S01]  /*4ba0*/  @!P4 R2UR UR18, R10 ;  /* 0x000000000a12c2ca */ /* 0x000fe200000e0000 */
[----:B------:R-:W-:Y:S01]  /*4bb0*/  VOTEU.ALL UP0, P4 ;  /* 0x0000000000ff7886 */ /* 0x000fe20002000000 */
[----:B------:R-:W-:Y:S01]  /*4bc0*/  @!P4 R2UR UR19, R11 ;  /* 0x000000000b13c2ca */ /* 0x000fe200000e0000 */
[----:B------:R-:W-:Y:S11]  /*4bd0*/  UPRMT UR14, UR37, 0x654, UR41 ;  /* 0x00000654250e7896 */ /* 0x000ff60008000029 */
[----:B------:R-:W-:Y:S01]  /*4be0*/  @!UPT UIADD3 URZ, UPT, UPT, URZ, URZ, URZ ;  /* 0x000000fffffff290 */ /* 0x000fe2000fffe0ff */
[----:B------:R2:W-:Y:S01]  /*4bf0*/  @!UP2 UTMALDG.3D [UR40], [UR18], desc[UR16] ;  /* 0x000010281200a5b4 */ /* 0x0005e20008011000 */
[----:B------:R2:W-:Y:S01]  /*4c00*/  @!UP0 UTMALDG.3D [UR8], [UR18], desc[UR16] ;  /* 0x00001008120085b4 */ /* 0x0005e20008011000 */
[----:B------:R4:W-:Y:S01]  /*4c10*/  @!P4 SYNCS.ARRIVE.TRANS64.RED.A0TR RZ, [UR7+0x30], R0 ;  /* 0x00003000ffffc9a7 */ /* 0x0009e20008300407 */
[----:B------:R-:W-:Y:S01]  /*4c20*/  SYNCS.ARRIVE.TRANS64.RED.A1T0 RZ, [UR14], RZ ;  /* 0x000000ffffff79a7 */ /* 0x000fe2000810040e */
[----:B----4-:R-:W-:Y:S01]  /*4c30*/  @!P4 IMAD.X R0, RZ, RZ, R37, P0 ;  /* 0x000000ffff00c224 */ /* 0x010fe200000e0625 */
[----:B------:R-:W4:Y:S02]  /*4c40*/  SYNCS.PHASECHK.TRANS64.TRYWAIT P2, [UR7+0x58], R12 ;  /* 0x0000580cff0075a7 */ /* 0x000f240008041107 */
[----:B--2-4-:R-:W-:Y:S05]  /*4c50*/  @!P2 BRA `(.L_x_92) ;  /* 0x000000440058a947 */ /* 0x014fea0003800000 */
.L_x_181:
        /* <DEDUP_REMOVED lines=8> */
[----:B------:R-:W-:Y:S01]  /*4ce0*/  @!UP0 UIADD3 UR32, UPT, UPT, UR7, 0x1200, URZ ;  /* 0x0000120007208890 */ /* 0x000fe2000fffe0ff */
[----:B------:R-:W-:Y:S01]  /*4cf0*/  @!P4 IADD3 R21, P0, PT, R36, 0x580, RZ ;  /* 0x000005802415c810 */ /* 0x000fe20007f1e0ff */
[----:B------:R-:W-:Y:S01]  /*4d00*/  UMOV UR35, UR43 ;  /* 0x0000002b00237c82 */ /* 0x000fe20008000000 */
[----:B------:R-:W-:Y:S02]  /*4d10*/  @!UP0 UIADD3 UR10, UPT, UPT, UR42, 0x50, URZ ;  /* 0x000000502a0a8890 */ /* 0x000fe4000fffe0ff */
[----:B------:R-:W-:Y:S01]  /*4d20*/  IMAD.U32 R10, RZ, RZ, UR9 ;  /* 0x00000009ff0a7e24 */ /* 0x000fe2000f8e00ff */
[----:B------:R-:W-:Y:S01]  /*4d30*/  UMOV UR9, UR33 ;  /* 0x0000002100097c82 */ /* 0x000fe20008000000 */
[----:B------:R-:W-:Y:S01]  /*4d40*/  IMAD.U32 R11, RZ, RZ, UR8 ;  /* 0x00000008ff0b7e24 */ /* 0x000fe2000f8e00ff */
[----:B------:R-:W-:Y:S01]  /*4d50*/  @!UP0 UIADD3 UR8, UPT, UPT, UR7, 0x1a00, URZ ;  /* 0x00001a0007088890 */ /* 0x000fe2000fffe0ff */
[----:B------:R-:W-:Y:S01]  /*4d60*/  @!P4 IMAD.X R20, RZ, RZ, R37, P0 ;  /* 0x000000ffff14c224 */ /* 0x000fe200000e0625 */
[----:B------:R-:W-:Y:S01]  /*4d70*/  @!P4 R2UR UR18, R10 ;  /* 0x000000000a12c2ca */ /* 0x000fe200000e0000 */
[----:B------:R-:W-:Y:S01]  /*4d80*/  VOTEU.ALL UP0, P4 ;  /* 0x0000000000ff7886 */ /* 0x000fe20002000000 */
[----:B------:R-:W-:Y:S01]  /*4d90*/  @!P4 R2UR UR19, R11 ;  /* 0x000000000b13c2ca */ /* 0x000fe200000e0000 */
[----:B------:R-:W-:Y:S01]  /*4da0*/  UMOV UR11, UR43 ;  /* 0x0000002b000b7c82 */ /* 0x000fe20008000000 */
[----:B------:R-:W-:Y:S01]  /*4db0*/  UMOV UR12, UR36 ;  /* 0x00000024000c7c82 */ /* 0x000fe20008000000 */
[----:B------:R-:W-:Y:S10]  /*4dc0*/  UPRMT UR14, UR37, 0x654, UR33 ;  /* 0x00000654250e7896 */ /* 0x000ff40008000021 */
[----:B------:R2:W-:Y:S01]  /*4dd0*/  @!UP2 UTMALDG.3D [UR32], [UR18], desc[UR16] ;  /* 0x000010201200a5b4 */ /* 0x0005e20008011000 */
[----:B------:R2:W-:Y:S01]  /*4de0*/  @!UP0 UTMALDG.3D [UR8], [UR18], desc[UR16] ;  /* 0x00001008120085b4 */ /* 0x0005e20008011000 */
[----:B------:R2:W-:Y:S01]  /*4df0*/  @!P4 SYNCS.ARRIVE.TRANS64.RED.A0TR RZ, [UR7+0x38], R0 ;  /* 0x00003800ffffc9a7 */ /* 0x0005e20008300407 */
[----:B------:R-:W-:Y:S01]  /*4e00*/  SYNCS.ARRIVE.TRANS64.RED.A1T0 RZ, [UR14], RZ ;  /* 0x000000ffffff79a7 */ /* 0x000fe2000810040e */
[----:B------:R-:W4:Y:S02]  /*4e10*/  SYNCS.PHASECHK.TRANS64.TRYWAIT P2, [UR7+0x60], R12 ;  /* 0x0000600cff0075a7 */ /* 0x000f240008041107 */
[----:B--2-4-:R-:W-:Y:S05]  /*4e20*/  @!P2 BRA `(.L_x_93) ;  /* 0x0000004000fca947 */ /* 0x014fea0003800000 */
.L_x_183:
[----:B------:R-:W2:Y:S01]  /*4e30*/  LDC.64 R14, c[0x0][0xb10] ;  /* 0x0002c400ff0e7b82 */ /* 0x000ea20000000a00 */
[----:B------:R-:W-:Y:S01]  /*4e40*/  @!P4 R2UR UR9, R21 ;  /* 0x000000001509c2ca */ /* 0x000fe200000e0000 */
[----:B------:R-:W-:Y:S01]  /*4e50*/  VOTEU.ALL UP0, P4 ;  /* 0x0000000000ff7886 */ /* 0x000fe20002000000 */
[----:B------:R-:W-:Y:S01]  /*4e60*/  @!P4 R2UR UR8, R20 ;  /* 0x000000001408c2ca */ /* 0x000fe200000e0000 */
[----:B------:R-:W-:Y:S01]  /*4e70*/  VOTEU.ALL UP2, P4 ;  /* 0x0000000000ff7886 */ /* 0x000fe20002040000 */
[----:B------:R-:W-:Y:S03]  /*4e80*/  UMOV UR16, 0x0 ;  /* 0x0000000000107882 */ /* 0x000fe60000000000 */
[----:B------:R-:W4:Y:S01]  /*4e90*/  LDC.64 R10, c[0x0][0xb18] ;  /* 0x0002c600ff0a7b82 */ /* 0x000f220000000a00 */
[----:B------:R-:W-:Y:S01]  /*4ea0*/  @!UP0 UIADD3 UR26, UPT, UPT, UR42, 0x20, URZ ;  /* 0x000000202a1a8890 */ /* 0x000fe2000fffe0ff */
[----:B------:R-:W-:Y:S01]  /*4eb0*/  @P3 SHF.R.U32.HI R24, RZ, 0x10, R29 ;  /* 0x00000010ff183819 */ /* 0x000fe2000001161d */
[----:B------:R-:W-:Y:S01]  /*4ec0*/  @!UP0 UIADD3 UR24, UPT, UPT, UR7, 0x2200, URZ ;  /* 0x0000220007188890 */ /* 0x000fe2000fffe0ff */
[----:B------:R-:W-:Y:S01]  /*4ed0*/  VIADD R27, R27, 0x1 ;  /* 0x000000011b1b7836 */ /* 0x000fe20000000000 */
[----:B------:R-:W-:Y:S03]  /*4ee0*/  UMOV UR17, 0x10000000 ;  /* 0x1000000000117882 */ /* 0x000fe60000000000 */
[----:B------:R-:W5:Y:S01]  /*4ef0*/  @!P1 LDC R0, c[0x0][0xb20] ;  /* 0x0002c800ff009b82 */ /* 0x000f620000000800 */
[----:B------:R-:W-:Y:S01]  /*4f00*/  UMOV UR27, UR43 ;  /* 0x0000002b001b7c82 */ /* 0x000fe20008000000 */
[----:B------:R-:W-:Y:S01]  /*4f10*/  IMAD.U32 R20, RZ, RZ, UR9 ;  /* 0x00000009ff147e24 */ /* 0x000fe2000f8e00ff */
[----:B------:R-:W-:Y:S05]  /*4f20*/  UMOV UR28, UR36 ;  /* 0x00000024001c7c82 */ /* 0x000fea0008000000 */
[----:B-1----:R-:W1:Y:S01]  /*4f30*/  @!P1 LDC R3, c[0x0][0xb0c] ;  /* 0x0002c300ff039b82 */ /* 0x002e620000000800 */
[----:B------:R-:W-:Y:S01]  /*4f40*/  IMAD.U32 R21, RZ, RZ, UR8 ;  /* 0x00000008ff157e24 */ /* 0x000fe2000f8e00ff */
[----:B------:R-:W-:Y:S01]  /*4f50*/  @!UP0 UIADD3 UR10, UPT, UPT, UR42, 0x60, URZ ;  /* 0x000000602a0a8890 */ /* 0x000fe2000fffe0ff */
[----:B------:R-:W-:Y:S01]  /*4f60*/  @!P4 R2UR UR18, R20 ;  /* 0x000000001412c2ca */ /* 0x000fe200000e0000 */
[----:B------:R-:W-:Y:S01]  /*4f70*/  @!UP0 UIADD3 UR8, UPT, UPT, UR7, 0x2a00, URZ ;  /* 0x00002a0007088890 */ /* 0x000fe2000fffe0ff */
[----:B------:R-:W-:Y:S01]  /*4f80*/  @!P4 IMAD.MOV.U32 R20, RZ, RZ, 0x1000 ;  /* 0x00001000ff14c424 */ /* 0x000fe200078e00ff */
[----:B------:R-:W-:Y:S01]  /*4f90*/  @!P4 R2UR UR19, R21 ;  /* 0x000000001513c2ca */ /* 0x000fe200000e0000 */
[----:B------:R-:W-:Y:S01]  /*4fa0*/  VOTEU.ALL UP0, P4 ;  /* 0x0000000000ff7886 */ /* 0x000fe20002000000 */
[----:B------:R-:W-:Y:S01]  /*4fb0*/  UMOV UR9, UR25 ;  /* 0x0000001900097c82 */ /* 0x000fe20008000000 */
[----:B------:R-:W-:Y:S01]  /*4fc0*/  UMOV UR11, UR43 ;  /* 0x0000002b000b7c82 */ /* 0x000fe20008000000 */
[----:B------:R-:W-:Y:S01]  /*4fd0*/  UMOV UR12, UR36 ;  /* 0x00000024000c7c82 */ /* 0x000fe20008000000 */
[----:B------:R-:W-:Y:S08]  /*4fe0*/  UPRMT UR14, UR37, 0x654, UR25 ;  /* 0x00000654250e7896 */ /* 0x000ff00008000019 */
[----:B------:R1:W-:Y:S02]  /*4ff0*/  @!UP2 UTMALDG.3D [UR24], [UR18], desc[UR16] ;  /* 0x000010181200a5b4 */ /* 0x0003e40008011000 */
[----:B-1----:R-:W-:Y:S01]  /*5000*/  @!P1 ISETP.NE.AND P2, PT, R3, 0x1, PT ;  /* 0x000000010300980c */ /* 0x002fe20003f45270 */
[C---:B--2---:R-:W-:Y:S01]  /*5010*/  @!P1 IMAD.HI.U32 R14, R13.reuse, R14, RZ ;  /* 0x0000000e0d0e9227 */ /* 0x044fe200078e00ff */
[----:B----4-:R-:W-:Y:S01]  /*5020*/  @!P1 ISETP.NE.AND P0, PT, R10, 0x1, PT ;  /* 0x000000010a00980c */ /* 0x010fe20003f05270 */
[----:B------:R1:W-:Y:S01]  /*5030*/  @!UP0 UTMALDG.3D [UR8], [UR18], desc[UR16] ;  /* 0x00001008120085b4 */ /* 0x0003e20008011000 */
[----:B------:R1:W-:Y:S01]  /*5040*/  @!P4 SYNCS.ARRIVE.TRANS64.RED.A0TR RZ, [UR7+0x40], R20 ;  /* 0x00004014ffffc9a7 */ /* 0x0003e20008300407 */
[C---:B------:R-:W-:Y:S01]  /*5050*/  @!P1 IMAD.HI.U32 R11, R8.reuse, R11, RZ ;  /* 0x0000000b080b9227 */ /* 0x040fe200078e00ff */
[----:B------:R-:W-:Y:S04]  /*5060*/  @!P1 SHF.R.U32.HI R14, RZ, R15, R14 ;  /* 0x0000000fff0e9219 */ /* 0x000fe8000001160e */
[----:B-----5:R-:W-:Y:S02]  /*5070*/  @!P1 SHF.R.U32.HI R9, RZ, R0, R11 ;  /* 0x00000000ff099219 */ /* 0x020fe4000001160b */
[----:B------:R-:W-:Y:S02]  /*5080*/  @!P1 SEL R14, R13, R14, !P2 ;  /* 0x0000000e0d0e9207 */ /* 0x000fe40005000000 */
[----:B------:R-:W-:Y:S05]  /*5090*/  @!P1 SEL R9, R8, R9, !P0 ;  /* 0x0000000908099207 */ /* 0x000fea0004000000 */
[----:B------:R-:W-:Y:S01]  /*50a0*/  @!P1 IMAD.IADD R0, R9, 0x1, -R14 ;  /* 0x0000000109009824 */ /* 0x000fe200078e0a0e */
[----:B------:R-:W-:Y:S01]  /*50b0*/  SYNCS.ARRIVE.TRANS64.RED.A1T0 RZ, [UR14], RZ ;  /* 0x000000ffffff79a7 */ /* 0x000fe2000810040e */
[----:B------:R-:W-:Y:S02]  /*50c0*/  @!P1 IMAD.IADD R9, R14, 0x1, -R9 ;  /* 0x000000010e099824 */ /* 0x000fe400078e0a09 */
[----:B------:R-:W-:Y:S02]  /*50d0*/  @!P1 IMAD R13, R0, R3, R13 ;  /* 0x00000003000d9224 */ /* 0x000fe400078e020d */
[----:B------:R-:W-:Y:S01]  /*50e0*/  @!P1 IMAD R8, R9, R10, R8 ;  /* 0x0000000a09089224 */ /* 0x000fe200078e0208 */
[----:B------:R-:W2:Y:S02]  /*50f0*/  SYNCS.PHASECHK.TRANS64.TRYWAIT P5, [UR7+0x68], R12 ;  /* 0x0000680cff0075a7 */ /* 0x000ea400080a1107 */
[----:B-12---:R-:W-:Y:S05]  /*5100*/  @!P5 BRA `(.L_x_94) ;  /* 0x00000040005cd947 */ /* 0x006fea0003800000 */
.L_x_185:
[----:B-1----:R-:W-:Y:S01]  /*5110*/  @!P4 IADD3 R3, P0, PT, R36, 0x580, RZ ;  /* 0x000005802403c810 */ /* 0x002fe20007f1e0ff */
[----:B------:R-:W-:Y:S01]  /*5120*/  VOTEU.ALL UP0, P4 ;  /* 0x0000000000ff7886 */ /* 0x000fe20002000000 */
[----:B------:R-:W-:Y:S01]  /*5130*/  VOTEU.ALL UP2, P4 ;  /* 0x0000000000ff7886 */ /* 0x000fe20002040000 */
[----:B------:R-:W-:Y:S01]  /*5140*/  UMOV UR14, 0x0 ;  /* 0x00000000000e7882 */ /* 0x000fe20000000000 */
[----:B------:R-:W-:Y:S01]  /*5150*/  @!P4 R2UR UR9, R3 ;  /* 0x000000000309c2ca */ /* 0x000fe200000e0000 */
[----:B------:R-:W-:Y:S01]  /*5160*/  @!P4 IMAD.X R0, RZ, RZ, R37, P0 ;  /* 0x000000ffff00c224 */ /* 0x000fe200000e0625 */
[----:B------:R-:W-:Y:S01]  /*5170*/  @!UP0 UIADD3 UR17, UPT, UPT, UR7, 0x48, URZ ;  /* 0x0000004807118890 */ /* 0x000fe2000fffe0ff */
[----:B------:R-:W-:Y:S01]  /*5180*/  ISETP.NE.AND P0, PT, R27, 0x2, PT ;  /* 0x000000021b00780c */ /* 0x000fe20003f05270 */
[----:B------:R-:W-:Y:S01]  /*5190*/  @!UP0 UIADD3 UR18, UPT, UPT, UR42, 0x30, URZ ;  /* 0x000000302a128890 */ /* 0x000fe2000fffe0ff */
[----:B------:R-:W-:Y:S01]  /*51a0*/  LOP3.LUT R32, R32, 0x1, RZ, 0x3c, !PT ;  /* 0x0000000120207812 */ /* 0x000fe200078e3cff */
[----:B------:R-:W-:Y:S01]  /*51b0*/  @!UP0 UIADD3 UR16, UPT, UPT, UR7, 0x3200, URZ ;  /* 0x0000320007108890 */ /* 0x000fe2000fffe0ff */
[----:B------:R-:W-:Y:S01]  /*51c0*/  @!P4 R2UR UR8, R0 ;  /* 0x000000000008c2ca */ /* 0x000fe200000e0000 */
[----:B------:R-:W-:Y:S01]  /*51d0*/  UMOV UR15, 0x10000000 ;  /* 0x10000000000f7882 */ /* 0x000fe20000000000 */
[----:B------:R-:W-:Y:S01]  /*51e0*/  UMOV UR19, UR43 ;  /* 0x0000002b00137c82 */ /* 0x000fe20008000000 */
[----:B------:R-:W-:Y:S01]  /*51f0*/  UMOV UR20, UR36 ;  /* 0x0000002400147c82 */ /* 0x000fe20008000000 */
[----:B------:R-:W-:Y:S01]  /*5200*/  @!UP0 UIADD3 UR10, UPT, UPT, UR42, 0x70, URZ ;  /* 0x000000702a0a8890 */ /* 0x000fe2000fffe0ff */
[----:B------:R-:W-:Y:S01]  /*5210*/  SEL R0, RZ, 0x1, P0 ;  /* 0x00000001ff007807 */ /* 0x000fe20000000000 */
[----:B------:R-:W-:Y:S01]  /*5220*/  IMAD.U32 R10, RZ, RZ, UR9 ;  /* 0x00000009ff0a7e24 */ /* 0x000fe2000f8e00ff */
[----:B------:R-:W-:Y:S01]  /*5230*/  UMOV UR11, UR43 ;  /* 0x0000002b000b7c82 */ /* 0x000fe20008000000 */
[----:B------:R-:W-:Y:S01]  /*5240*/  UMOV UR12, UR36 ;  /* 0x00000024000c7c82 */ /* 0x000fe20008000000 */
[----:B------:R-:W-:Y:S01]  /*5250*/  UMOV UR9, UR17 ;  /* 0x0000001100097c82 */ /* 0x000fe20008000000 */
[----:B------:R-:W-:Y:S01]  /*5260*/  @P3 R2UR UR36, R24 ;  /* 0x00000000182432ca */ /* 0x000fe200000e0000 */
[----:B------:R-:W-:Y:S01]  /*5270*/  IMAD.IADD R20, R8, 0x1, R58 ;  /* 0x0000000108147824 */ /* 0x000fe200078e023a */
[----:B------:R-:W-:Y:S01]  /*5280*/  @!P4 R2UR UR22, R10 ;  /* 0x000000000a16c2ca */ /* 0x000fe200000e0000 */
[----:B------:R-:W-:Y:S01]  /*5290*/  IMAD.U32 R11, RZ, RZ, UR8 ;  /* 0x00000008ff0b7e24 */ /* 0x000fe2000f8e00ff */
[----:B------:R-:W-:Y:S01]  /*52a0*/  @!UP0 UIADD3 UR8, UPT, UPT, UR7, 0x3a00, URZ ;  /* 0x00003a0007088890 */ /* 0x000fe2000fffe0ff */
[----:B------:R-:W-:Y:S01]  /*52b0*/  LOP3.LUT R25, R25, R0, RZ, 0x3c, !PT ;  /* 0x0000000019197212 */ /* 0x000fe200078e3cff */
[----:B------:R-:W-:Y:S01]  /*52c0*/  VOTEU.ALL UP0, P4 ;  /* 0x0000000000ff7886 */ /* 0x000fe20002000000 */
[----:B------:R-:W-:Y:S01]  /*52d0*/  IMAD.IADD R21, R13, 0x1, R60 ;  /* 0x000000010d157824 */ /* 0x000fe200078e023c */
[----:B------:R-:W-:Y:S02]  /*52e0*/  @!P4 R2UR UR23, R11 ;  /* 0x000000000b17c2ca */ /* 0x000fe400000e0000 */
[----:B------:R-:W-:Y:S11]  /*52f0*/  SEL R27, R27, RZ, P0 ;  /* 0x000000ff1b1b7207 */ /* 0x000ff60000000000 */
[----:B------:R2:W-:Y:S01]  /*5300*/  @!UP2 UTMALDG.3D [UR16], [UR22], desc[UR14] ;  /* 0x00000e101600a5b4 */ /* 0x0005e20008011000 */
[----:B------:R2:W-:Y:S01]  /*5310*/  @!UP0 UTMALDG.3D [UR8], [UR22], desc[UR14] ;  /* 0x00000e08160085b4 */ /* 0x0005e20008011000 */
[----:B------:R2:W-:Y:S01]  /*5320*/  @!P4 SYNCS.ARRIVE.TRANS64.RED.A0TR RZ, [UR7+0x48], R23 ;  /* 0x00004817ffffc9a7 */ /* 0x0005e20008300407 */
[----:B------:R-:W-:Y:S01]  /*5330*/  UPLOP3.LUT UP0, UPT, UPT, UPT, UPT, 0x80, 0x8 ;  /* 0x000000000008789c */ /* 0x000fe20003f0f070 */
[----:B------:R-:W-:Y:S01]  /*5340*/  SYNCS.ARRIVE.TRANS64.RED.A1T0 RZ, [UR13], RZ ;  /* 0x000000ffffff79a7 */ /* 0x000fe2000810040d */
[----:B------:R-:W-:Y:S09]  /*5350*/  @P3 BRA `(.L_x_95) ;  /* 0xfffffff000303947 */ /* 0x000ff2000383ffff */
[----:B------:R-:W-:-:S04]  /*5360*/  SHF.L.U32 R3, R32, 0x1f, RZ ;  /* 0x0000001f20037819 */ /* 0x000fc800000006ff */
[----:B------:R-:W1:Y:S02]  /*5370*/  SYNCS.PHASECHK.TRANS64.TRYWAIT P0, [UR7+0x50], R3 ;  /* 0x00005003ff0075a7 */ /* 0x000e640008001107 */
[----:B-1----:R-:W-:Y:S05]  /*5380*/  @!P0 BRA `(.L_x_96) ;  /* 0x0000003c00d48947 */ /* 0x002fea0003800000 */
.L_x_187:
[----:B------:R-:W4:Y:S02]  /*5390*/  SYNCS.PHASECHK.TRANS64.TRYWAIT P0, [UR7+0x58], R3 ;  /* 0x00005803ff0075a7 */ /* 0x000f240008001107 */
[----:B----4-:R-:W-:Y:S05]  /*53a0*/  @!P0 BRA `(.L_x_97) ;  /* 0x0000003c00e48947 */ /* 0x010fea0003800000 */
.L_x_189:
[----:B------:R-:W4:Y:S02]  /*53b0*/  SYNCS.PHASECHK.TRANS64.TRYWAIT P0, [UR7+0x60], R3 ;  /* 0x00006003ff0075a7 */ /* 0x000f240008001107 */
[----:B----4-:R-:W-:Y:S05]  /*53c0*/  @!P0 BRA `(.L_x_98) ;  /* 0x0000003c00f48947 */ /* 0x010fea0003800000 */
.L_x_191:
[----:B-1----:R-:W-:-:S07]  /*53d0*/  MOV R0, UR7 ;  /* 0x0000000700007c02 */ /* 0x002fce0008000f00 */
.L_x_99:
[----:B-1----:R-:W-:-:S04]  /*53e0*/  SHF.L.U32 R3, R32, 0x1f, RZ ;  /* 0x0000001f20037819 */ /* 0x002fc800000006ff */
[----:B------:R1:W4:Y:S03]  /*53f0*/  SYNCS.PHASECHK.TRANS64.TRYWAIT P0, [R0+URZ+0x68], R3 ;  /* 0x00006803000075a7 */ /* 0x00032600080011ff */
[----:B----4-:R-:W-:Y:S05]  /*5400*/  @!P0 NANOSLEEP.SYNCS 0x989680 ;  /* 0x009896800000895d */ /* 0x010fea0003900000 */
[----:B------:R-:W4:Y:S02]  /*5410*/  @!P0 SYNCS.PHASECHK.TRANS64 P0, [R0+URZ+0x68], R3 ;  /* 0x00006803000085a7 */ /* 0x000f2400080010ff */
[----:B--2-4-:R-:W-:Y:S05]  /*5420*/  @P0 EXIT ;  /* 0x000000000000094d */ /* 0x014fea0003800000 */
[----:B------:R-:W-:Y:S05]  /*5430*/  BRA `(.L_x_99) ;  /* 0xfffffffc00e87947 */ /* 0x000fea000383ffff */
.L_x_84:
[----:B------:R-:W-:-:S06]  /*5440*/  UISETP.GE.AND UP0, UPT, UR10, 0x4, UPT ;  /* 0x000000040a00788c */ /* 0x000fcc000bf06270 */
[----:B------:R-:W-:-:S13]  /*5450*/  PLOP3.LUT P0, PT, PT, PT, UP0, 0x80, 0x8 ;  /* 0x000000000008781c */ /* 0x000fda0003f0f008 */
[----:B------:R-:W-:Y:S05]  /*5460*/  @!P0 EXIT ;  /* 0x000000000000894d */ /* 0x000fea0003800000 */
[----:B------:R-:W-:Y:S01]  /*5470*/  BAR.SYNC.DEFER_BLOCKING 0x6, 0xa0 ;  /* 0x0182800000007b1d */ /* 0x000fe20000010000 */
[----:B------:R-:W-:Y:S02]  /*5480*/  IMAD.SHL.U32 R4, R66, 0x200000, RZ ;  /* 0x0020000042047824 */ /* 0x000fe400078e00ff */
[----:B------:R-:W-:Y:S02]  /*5490*/  HFMA2 R71, -RZ, RZ, 0, 5.9604644775390625e-08 ;  /* 0x00000001ff477431 */ /* 0x000fe400000001ff */
[C---:B------:R-:W-:Y:S01]  /*54a0*/  IMAD.SHL.U32 R65, R72.reuse, 0x10, RZ ;  /* 0x0000001048417824 */ /* 0x040fe200078e00ff */
[----:B------:R-:W-:Y:S01]  /*54b0*/  MOV R69, RZ ;  /* 0x000000ff00457202 */ /* 0x000fe20000000f00 */
[----:B------:R-:W-:Y:S01]  /*54c0*/  IMAD.U32 R33, R72, 0x10000, RZ ;  /* 0x0001000048217824 */ /* 0x000fe200078e00ff */
[----:B------:R-:W-:Y:S01]  /*54d0*/  UMOV UR48, 0x400 ;  /* 0x0000040000307882 */ /* 0x000fe20000000000 */
[----:B------:R-:W1:Y:S01]  /*54e0*/  LDC R63, c[0x0][0x370] ;  /* 0x0000dc00ff3f7b82 */ /* 0x000e620000000800 */
[----:B------:R-:W-:Y:S01]  /*54f0*/  ULEA UR48, UR37, UR48, 0x18 ;  /* 0x0000003025307291 */ /* 0x000fe2000f8ec0ff */
[----:B------:R-:W-:Y:S01]  /*5500*/  LOP3.LUT R4, R4, 0x200000, RZ, 0xc0, !PT ;  /* 0x0020000004047812 */ /* 0x000fe200078ec0ff */
[----:B------:R-:W-:Y:S01]  /*5510*/  IMAD.SHL.U32 R64, R72, 0x2, RZ ;  /* 0x0000000248407824 */ /* 0x000fe200078e00ff */
[C---:B------:R-:W-:Y:S01]  /*5520*/  LOP3.LUT R5, R65.reuse, 0x40, RZ, 0xc0, !PT ;  /* 0x0000004041057812 */ /* 0x040fe200078ec0ff */
[----:B------:R-:W-:Y:S01]  /*5530*/  IMAD.SHL.U32 R3, R66, 0x200, RZ ;  /* 0x0000020042037824 */ /* 0x000fe200078e00ff */
[----:B------:R-:W-:Y:S01]  /*5540*/  LOP3.LUT R2, R65, 0x5b0, RZ, 0xc0, !PT ;  /* 0x000005b041027812 */ /* 0x000fe200078ec0ff */
[----:B------:R-:W-:Y:S01]  /*5550*/  UIADD3 UR4, UPT, UPT, UR48, 0x200, URZ ;  /* 0x0000020030047890 */ /* 0x000fe2000fffe0ff */
[----:B------:R-:W2:Y:S01]  /*5560*/  LDC R28, c[0x0][0xb0c] ;  /* 0x0002c300ff1c7b82 */ /* 0x000ea20000000800 */
[----:B------:R-:W-:Y:S01]  /*5570*/  LOP3.LUT R33, R4, 0x400000, R33, 0xf8, !PT ;  /* 0x0040000004217812 */ /* 0x000fe200078ef821 */
[----:B------:R-:W-:Y:S01]  /*5580*/  IMAD.MOV.U32 R30, RZ, RZ, RZ ;  /* 0x000000ffff1e7224 */ /* 0x000fe200078e00ff */
[----:B------:R-:W-:Y:S01]  /*5590*/  LOP3.LUT R64, R5, 0x8, R64, 0xf8, !PT ;  /* 0x0000000805407812 */ /* 0x000fe200078ef840 */
[----:B------:R-:W-:Y:S01]  /*55a0*/  IMAD.MOV.U32 R70, RZ, RZ, RZ ;  /* 0x000000ffff467224 */ /* 0x000fe200078e00ff */
[----:B------:R-:W-:Y:S01]  /*55b0*/  LOP3.LUT R3, R2, 0x200, R3, 0xf8, !PT ;  /* 0x0000020002037812 */ /* 0x000fe200078ef803 */
[----:B------:R-:W-:Y:S01]  /*55c0*/  IMAD.MOV.U32 R76, RZ, RZ, RZ ;  /* 0x000000ffff4c7224 */ /* 0x000fe200078e00ff */
[----:B------:R-:W-:Y:S01]  /*55d0*/  LOP3.LUT P0, RZ, R65, 0x40, RZ, 0xc0, !PT ;  /* 0x0000004041ff7812 */ /* 0x000fe2000780c0ff */
[----:B------:R-:W3:Y:S01]  /*55e0*/  LDC R61, c[0x0][0xb20] ;  /* 0x0002c800ff3d7b82 */ /* 0x000ee20000000800 */
[----:B------:R-:W4:Y:S01]  /*55f0*/  LDS R0, [UR48+0x130] ;  /* 0x00013030ff007984 */ /* 0x000f220008000800 */
[----:B------:R-:W-:Y:S01]  /*5600*/  LOP3.LUT R64, R3, R64, RZ, 0xfc, !PT ;  /* 0x0000004003407212 */ /* 0x000fe200078efcff */
[----:B------:R-:W-:Y:S01]  /*5610*/  IMAD.U32 R67, RZ, RZ, UR4 ;  /* 0x00000004ff437e24 */ /* 0x000fe2000f8e00ff */
[----:B------:R-:W-:Y:S01]  /*5620*/  LOP3.LUT R72, R72, 0x60, RZ, 0xc0, !PT ;  /* 0x0000006048487812 */ /* 0x000fe200078ec0ff */
[----:B------:R-:W1:Y:S03]  /*5630*/  LDCU.64 UR52, c[0x0][0x348] ;  /* 0x00006900ff3477ac */ /* 0x000e660008000a00 */
[----:B------:R-:W1:Y:S01]  /*5640*/  LDC R27, c[0x0][0xb30] ;  /* 0x0002cc00ff1b7b82 */ /* 0x000e620000000800 */
[----:B------:R-:W1:Y:S01]  /*5650*/  LDCU.64 UR38, c[0x0][0x888] ;  /* 0x00011100ff2677ac */ /* 0x000e620008000a00 */
[----:B------:R-:W1:Y:S06]  /*5660*/  LDCU.64 UR44, c[0x0][0x890] ;  /* 0x00011200ff2c77ac */ /* 0x000e6c0008000a00 */
[----:B------:R-:W1:Y:S01]  /*5670*/  LDC.64 R56, c[0x0][0xb10] ;  /* 0x0002c400ff387b82 */ /* 0x000e620000000a00 */
[----:B------:R-:W-:Y:S01]  /*5680*/  UMOV UR49, URZ ;  /* 0x000000ff00317c82 */ /* 0x000fe20008000000 */
[----:B------:R-:W-:-:S06]  /*5690*/  UMOV UR51, URZ ;  /* 0x000000ff00337c82 */ /* 0x000fcc0008000000 */
[----:B------:R-:W1:Y:S08]  /*56a0*/  LDC.64 R24, c[0x0][0xb18] ;  /* 0x0002c600ff187b82 */ /* 0x000e700000000a00 */
[----:B------:R-:W1:Y:S08]  /*56b0*/  LDC.64 R22, c[0x0][0xb28] ;  /* 0x0002ca00ff167b82 */ /* 0x000e700000000a00 */
[----:B------:R-:W1:Y:S01]  /*56c0*/  LDC.64 R54, c[0x0][0x8b0] ;  /* 0x00022c00ff367b82 */ /* 0x000e620000000a00 */
[----:B----4-:R-:W-:Y:S01]  /*56d0*/  IMAD.IADD R33, R0, 0x1, R33 ;  /* 0x0000000100217824 */ /* 0x010fe200078e0221 */
[----:B------:R-:W-:-:S06]  /*56e0*/  P2R R0, PR, RZ, 0x1 ;  /* 0x00000001ff007803 */ /* 0x000fcc0000000000 */
[----:B------:R-:W4:Y:S08]  /*56f0*/  LDC.64 R52, c[0x0][0x8a8] ;  /* 0x00022a00ff347b82 */ /* 0x000f300000000a00 */
[----:B--23--:R-:W1:Y:S02]  /*5700*/  LDC R62, c[0x0][0x374] ;  /* 0x0000dd00ff3e7b82 */ /* 0x00ce640000000800 */
.L_x_143:
[C---:B------:R-:W-:Y:S02]  /*5710*/  LEA R0, R76.reuse, UR48, 0x3 ;  /* 0x000000304c007c11 */ /* 0x040fe4000f8e18ff */
[----:B------:R-:W-:Y:S02]  /*5720*/  SHF.L.U32 R3, R69, 0x1f, RZ ;  /* 0x0000001f45037819 */ /* 0x000fe400000006ff */
[----:B------:R-:W-:Y:S02]  /*5730*/  LEA R16, R76, UR48, 0x4 ;  /* 0x000000304c107c11 */ /* 0x000fe4000f8e20ff */
[----:B--2---:R-:W2:Y:S02]  /*5740*/  SYNCS.PHASECHK.TRANS64.TRYWAIT P0, [R0+URZ+0x80], R3 ;  /* 0x00008003000075a7 */ /* 0x004ea400080011ff */
[----:B--2---:R-:W-:Y:S05]  /*5750*/  @!P0 BRA `(.L_x_100) ;  /* 0x0000003c00288947 */ /* 0x004fea0003800000 */
.L_x_192:
[----:B------:R-:W3:Y:S01]  /*5760*/  LDC.64 R12, c[0x0][0xb10] ;  /* 0x0002c400ff0c7b82 */ /* 0x000ee20000000a00 */
[----:B------:R-:W4:Y:S01]  /*5770*/  LDS.128 R16, [R16+0x110] ;  /* 0x0001100010107984 */ /* 0x000f220000000c00 */
[----:B-1----:R-:W-:Y:S01]  /*5780*/  ISETP.NE.AND P1, PT, R27, 0x1, PT ;  /* 0x000000011b00780c */ /* 0x002fe20003f25270 */
[----:B--2---:R-:W-:Y:S01]  /*5790*/  VIADD R0, R0, 0x90 ;  /* 0x0000009000007836 */ /* 0x004fe20000000000 */
[----:B------:R-:W-:Y:S04]  /*57a0*/  ISETP.GE.AND P0, PT, R26, 0x1, PT ;  /* 0x000000011a00780c */ /* 0x000fe80003f06270 */
[----:B------:R-:W1:Y:S01]  /*57b0*/  LDC.64 R10, c[0x0][0xb18] ;  /* 0x0002c600ff0a7b82 */ /* 0x000e620000000a00 */
[----:B------:R-:W-:Y:S01]  /*57c0*/  PRMT R0, RZ, 0x654, R0 ;  /* 0x00000654ff007816 */ /* 0x000fe20000000000 */
[----:B------:R-:W-:Y:S01]  /*57d0*/  @!PT LDS RZ, [RZ] ;  /* 0x00000000fffff984 */ /* 0x000fe20000000800 */
[----:B------:R-:W-:Y:S01]  /*57e0*/  @!PT LDS RZ, [RZ] ;  /* 0x00000000fffff984 */ /* 0x000fe20000000800 */
[----:B------:R-:W-:Y:S01]  /*57f0*/  @!PT LDS RZ, [RZ] ;  /* 0x00000000fffff984 */ /* 0x000fe20000000800 */
[----:B------:R-:W-:Y:S01]  /*5800*/  @!PT LDS RZ, [RZ] ;  /* 0x00000000fffff984 */ /* 0x000fe20000000800 */
[----:B------:R2:W-:Y:S06]  /*5810*/  MEMBAR.ALL.CTA ;  /* 0x0000000000007992 */ /* 0x0005ec0000008000 */
[----:B--2---:R-:W2:Y:S01]  /*5820*/  FENCE.VIEW.ASYNC.S ;  /* 0x00000000000073c6 */ /* 0x004ea20000000000 */
[----:B------:R-:W1:Y:S08]  /*5830*/  @!P1 LDC R14, c[0x0][0xb20] ;  /* 0x0002c800ff0e9b82 */ /* 0x000e700000000800 */
[----:B------:R-:W1:Y:S01]  /*5840*/  @!P1 LDC R9, c[0x0][0xb0c] ;  /* 0x0002c300ff099b82 */ /* 0x000e620000000800 */
[----:B--2---:R2:W-:Y:S01]  /*5850*/  SYNCS.ARRIVE.TRANS64.RED.A1T0 RZ, [R0+URZ], RZ ;  /* 0x000000ff00ff79a7 */ /* 0x0045e200081004ff */
[----:B----4-:R-:W-:Y:S04]  /*5860*/  LOP3.LUT P4, RZ, R18, 0x1, RZ, 0xc0, !PT ;  /* 0x0000000112ff7812 */ /* 0x010fe8000788c0ff */
[----:B------:R-:W-:Y:S09]  /*5870*/  P2R R73, PR, RZ, 0x10 ;  /* 0x00000010ff497803 */ /* 0x000ff20000000000 */
[----:B------:R-:W-:Y:S02]  /*5880*/  @P4 MOV R31, R16 ;  /* 0x00000010001f4202 */ /* 0x000fe40000000f00 */
[----:B------:R-:W-:Y:S01]  /*5890*/  @P4 LOP3.LUT R29, R17, 0xffff, RZ, 0xc0, !PT ;  /* 0x0000ffff111d4812 */ /* 0x000fe200078ec0ff */
[----:B--23--:R-:W-:Y:S06]  /*58a0*/  @!P0 BRA `(.L_x_101) ;  /* 0x0000000000a48947 */ /* 0x00cfec0003800000 */
[----:B------:R-:W-:Y:S01]  /*58b0*/  IMAD.HI.U32 R36, R62, R25, RZ ;  /* 0x000000193e247227 */ /* 0x000fe200078e00ff */
[----:B------:R-:W-:Y:S02]  /*58c0*/  ISETP.NE.AND P0, PT, R24, 0x1, PT ;  /* 0x000000011800780c */ /* 0x000fe40003f05270 */
[----:B------:R-:W-:Y:S01]  /*58d0*/  ISETP.NE.AND P2, PT, R26, 0x1, PT ;  /* 0x000000011a00780c */ /* 0x000fe20003f45270 */
[-C--:B------:R-:W-:Y:S01]  /*58e0*/  IMAD.HI.U32 R34, R63, R56.reuse, RZ ;  /* 0x000000383f227227 */ /* 0x080fe200078e00ff */
[----:B------:R-:W-:Y:S02]  /*58f0*/  SHF.R.U32.HI R37, RZ, R61, R36 ;  /* 0x0000003dff257219 */ /* 0x000fe40000011624 */
[----:B------:R-:W-:Y:S01]  /*5900*/  ISETP.NE.AND P3, PT, R28, 0x1, PT ;  /* 0x000000011c00780c */ /* 0x000fe20003f65270 */
[----:B------:R-:W-:Y:S01]  /*5910*/  IMAD.HI.U32 R40, R29, R25, RZ ;  /* 0x000000191d287227 */ /* 0x000fe200078e00ff */
[----:B------:R-:W-:Y:S02]  /*5920*/  SHF.R.U32.HI R34, RZ, R57, R34 ;  /* 0x00000039ff227219 */ /* 0x000fe40000011622 */
[----:B------:R-:W-:Y:S01]  /*5930*/  SEL R3, R62, R37, !P0 ;  /* 0x000000253e037207 */ /* 0x000fe20004000000 */
[----:B------:R-:W-:Y:S01]  /*5940*/  IMAD.HI.U32 R38, R31, R56, RZ ;  /* 0x000000381f267227 */ /* 0x000fe200078e00ff */
[----:B------:R-:W-:Y:S03]  /*5950*/  SEL R7, R63, R34, !P3 ;  /* 0x000000223f077207 */ /* 0x000fe60005800000 */
[-C--:B------:R-:W-:Y:S01]  /*5960*/  IMAD.HI.U32 R34, R3, R22.reuse, RZ ;  /* 0x0000001603227227 */ /* 0x080fe200078e00ff */
[----:B------:R-:W-:Y:S03]  /*5970*/  SHF.R.U32.HI R38, RZ, R57, R38 ;  /* 0x00000039ff267219 */ /* 0x000fe60000011626 */
[----:B------:R-:W-:Y:S01]  /*5980*/  IMAD.HI.U32 R36, R7, R22, RZ ;  /* 0x0000001607247227 */ /* 0x000fe200078e00ff */
[----:B------:R-:W-:Y:S02]  /*5990*/  @P2 SHF.R.U32.HI R3, RZ, R23, R34 ;  /* 0x00000017ff032219 */ /* 0x000fe40000011622 */
[----:B------:R-:W-:Y:S02]  /*59a0*/  SHF.R.U32.HI R34, RZ, R61, R40 ;  /* 0x0000003dff227219 */ /* 0x000fe40000011628 */
[----:B------:R-:W-:Y:S01]  /*59b0*/  @P2 SHF.R.U32.HI R7, RZ, R23, R36 ;  /* 0x00000017ff072219 */ /* 0x000fe20000011624 */
[C---:B------:R-:W-:Y:S01]  /*59c0*/  IMAD R2, R26.reuse, R3, RZ ;  /* 0x000000031a027224 */ /* 0x040fe200078e02ff */
[----:B------:R-:W-:Y:S02]  /*59d0*/  SEL R5, R29, R34, !P0 ;  /* 0x000000221d057207 */ /* 0x000fe40004000000 */
[----:B------:R-:W-:Y:S01]  /*59e0*/  SEL R3, R31, R38, !P3 ;  /* 0x000000261f037207 */ /* 0x000fe20005800000 */
[----:B------:R-:W-:Y:S01]  /*59f0*/  IMAD R4, R26, R7, RZ ;  /* 0x000000071a047224 */ /* 0x000fe200078e02ff */
[C---:B------:R-:W-:Y:S01]  /*5a00*/  ISETP.GE.AND P0, PT, R5.reuse, R2, PT ;  /* 0x000000020500720c */ /* 0x040fe20003f06270 */
[----:B------:R-:W-:Y:S03]  /*5a10*/  IMAD.HI.U32 R6, R5, R22, RZ ;  /* 0x0000001605067227 */ /* 0x000fe600078e00ff */
[----:B------:R-:W-:Y:S01]  /*5a20*/  ISETP.GE.OR P0, PT, R3, R4, P0 ;  /* 0x000000040300720c */ /* 0x000fe20000706670 */
[----:B------:R-:W-:Y:S01]  /*5a30*/  IMAD.MOV R4, RZ, RZ, -R3 ;  /* 0x000000ffff047224 */ /* 0x000fe200078e0a03 */
[-C--:B------:R-:W-:Y:S03]  /*5a40*/  SHF.R.U32.HI R6, RZ, R23.reuse, R6 ;  /* 0x00000017ff067219 */ /* 0x080fe60000011606 */
[----:B------:R-:W-:Y:S01]  /*5a50*/  IMAD R31, R28, R4, R31 ;  /* 0x000000041c1f7224 */ /* 0x000fe200078e021f */
[----:B------:R-:W-:Y:S05]  /*5a60*/  SEL R15, R5, R6, !P2 ;  /* 0x00000006050f7207 */ /* 0x000fea0005000000 */
[----:B------:R-:W-:Y:S02]  /*5a70*/  IMAD.MOV R6, RZ, RZ, -R15 ;  /* 0x000000ffff067224 */ /* 0x000fe400078e0a0f */
[C---:B------:R-:W-:Y:S04]  /*5a80*/  @!P0 IMAD.HI.U32 R2, R3.reuse, R22, RZ ;  /* 0x0000001603028227 */ /* 0x040fe800078e00ff */
[----:B------:R-:W-:Y:S01]  /*5a90*/  IMAD R6, R26, R6, R5 ;  /* 0x000000061a067224 */ /* 0x000fe200078e0205 */
[----:B------:R-:W-:Y:S04]  /*5aa0*/  @!P0 SHF.R.U32.HI R2, RZ, R23, R2 ;  /* 0x00000017ff028219 */ /* 0x000fe80000011602 */
[----:B------:R-:W-:Y:S02]  /*5ab0*/  @!P0 SEL R0, R3, R2, !P2 ;  /* 0x0000000203008207 */ /* 0x000fe40005000000 */
[----:B------:R-:W-:Y:S02]  /*5ac0*/  IADD3 R2, PT, PT, -R5, RZ, RZ ;  /* 0x000000ff05027210 */ /* 0x000fe40007ffe1ff */
[----:B------:R-:W-:Y:S01]  /*5ad0*/  @!P0 IADD3 R8, PT, PT, R15, -R0, RZ ;  /* 0x800000000f088210 */ /* 0x000fe20007ffe0ff */
[----:B------:R-:W-:Y:S02]  /*5ae0*/  @!P0 IMAD R0, R7, R6, R0 ;  /* 0x0000000607008224 */ /* 0x000fe400078e0200 */
[----:B------:R-:W-:Y:S02]  /*5af0*/  IMAD R29, R24, R2, R29 ;  /* 0x00000002181d7224 */ /* 0x000fe400078e021d */
[----:B------:R-:W-:Y:S02]  /*5b00*/  @!P0 IMAD R5, R8, R26, R3 ;  /* 0x0000001a08058224 */ /* 0x000fe400078e0203 */
[----:B------:R-:W-:Y:S04]  /*5b10*/  @!P0 IMAD.MOV.U32 R3, RZ, RZ, R0 ;  /* 0x000000ffff038224 */ /* 0x000fe800078e0000 */
[----:B------:R-:W-:Y:S02]  /*5b20*/  IMAD R31, R3, R28, R31 ;  /* 0x0000001c031f7224 */ /* 0x000fe400078e021f */
[----:B------:R-:W-:Y:S07]  /*5b30*/  IMAD R29, R5, R24, R29 ;  /* 0x00000018051d7224 */ /* 0x000fee00078e021d */
.L_x_101:
[----:B-1----:R-:W-:Y:S01]  /*5b40*/  @!P1 ISETP.NE.AND P0, PT, R10, 0x1, PT ;  /* 0x000000010a00980c */ /* 0x002fe20003f05270 */
[----:B------:R-:W-:Y:S01]  /*5b50*/  @!P1 IMAD.HI.U32 R3, R29, R11, RZ ;  /* 0x0000000b1d039227 */ /* 0x000fe200078e00ff */
[----:B------:R-:W-:Y:S01]  /*5b60*/  R2UR UR42, R21 ;  /* 0x00000000152a72ca */ /* 0x000fe200000e0000 */
[----:B------:R-:W-:Y:S01]  /*5b70*/  BSSY.RECONVERGENT B6, `(.L_x_102) ;  /* 0x0000031000067945 */ /* 0x000fe20003800200 */
[----:B------:R-:W-:Y:S01]  /*5b80*/  R2UR UR41, R20 ;  /* 0x00000000142972ca */ /* 0x000fe200000e0000 */
[----:B------:R-:W-:Y:S01]  /*5b90*/  @!P1 IMAD.HI.U32 R0, R31, R12, RZ ;  /* 0x0000000c1f009227 */ /* 0x000fe200078e00ff */
[----:B------:R-:W-:Y:S02]  /*5ba0*/  @!P1 SHF.R.U32.HI R2, RZ, R14, R3 ;  /* 0x0000000eff029219 */ /* 0x000fe40000011603 */
[----:B------:R-:W-:Y:S01]  /*5bb0*/  @!P1 ISETP.NE.AND P2, PT, R9, 0x1, PT ;  /* 0x000000010900980c */ /* 0x000fe20003f45270 */
[----:B------:R-:W-:Y:S01]  /*5bc0*/  VIADD R76, R76, 0x1 ;  /* 0x000000014c4c7836 */ /* 0x000fe20000000000 */
[----:B------:R-:W-:Y:S02]  /*5bd0*/  @!P1 SEL R2, R29, R2, !P0 ;  /* 0x000000021d029207 */ /* 0x000fe40004000000 */
[----:B------:R-:W-:Y:S02]  /*5be0*/  @!P1 SHF.R.U32.HI R0, RZ, R13, R0 ;  /* 0x0000000dff009219 */ /* 0x000fe40000011600 */
[----:B------:R-:W-:Y:S01]  /*5bf0*/  LOP3.LUT P0, RZ, R67, 0x90, RZ, 0xc0, !PT ;  /* 0x0000009043ff7812 */ /* 0x000fe2000780c0ff */
[----:B------:R-:W-:Y:S01]  /*5c00*/  USHF.L.U32 UR42, UR42, 0x6, URZ ;  /* 0x000000062a2a7899 */ /* 0x000fe200080006ff */
[----:B------:R-:W-:Y:S01]  /*5c10*/  @!P1 SEL R3, R31, R0, !P2 ;  /* 0x000000001f039207 */ /* 0x000fe20005000000 */
[----:B------:R-:W-:Y:S01]  /*5c20*/  USHF.L.U32 UR41, UR41, 0x7, URZ ;  /* 0x0000000729297899 */ /* 0x000fe200080006ff */
[----:B------:R-:W-:Y:S03]  /*5c30*/  @P4 SHF.R.U32.HI R68, RZ, 0x10, R17 ;  /* 0x00000010ff444819 */ /* 0x000fe60000011611 */
[----:B------:R-:W-:Y:S02]  /*5c40*/  @!P1 IMAD.IADD R0, R2, 0x1, -R3 ;  /* 0x0000000102009824 */ /* 0x000fe400078e0a03 */
[----:B------:R-:W-:Y:S02]  /*5c50*/  @!P1 IMAD.IADD R2, R3, 0x1, -R2 ;  /* 0x0000000103029824 */ /* 0x000fe400078e0a02 */
[----:B------:R-:W-:Y:S02]  /*5c60*/  @!P1 IMAD R31, R0, R9, R31 ;  /* 0x00000009001f9224 */ /* 0x000fe400078e021f */
[----:B------:R-:W-:Y:S01]  /*5c70*/  @!P1 IMAD R29, R2, R10, R29 ;  /* 0x0000000a021d9224 */ /* 0x000fe200078e021d */
[----:B------:R-:W-:Y:S06]  /*5c80*/  @!P0 BRA `(.L_x_103) ;  /* 0x00000000007c8947 */ /* 0x000fec0003800000 */
[----:B------:R-:W1:Y:S01]  /*5c90*/  LDCU.64 UR8, c[0x4][0x80] ;  /* 0x01001000ff0877ac */ /* 0x000e620008000a00 */
[----:B------:R-:W-:Y:S01]  /*5ca0*/  MOV R2, 0x0 ;  /* 0x0000000000027802 */ /* 0x000fe20000000f00 */
[----:B------:R-:W-:Y:S02]  /*5cb0*/  HFMA2 R12, -RZ, RZ, 0, 5.9604644775390625e-08 ;  /* 0x00000001ff0c7431 */ /* 0x000fe400000001ff */
[----:B------:R-:W-:Y:S01]  /*5cc0*/  IMAD.MOV.U32 R8, RZ, RZ, 0x70 ;  /* 0x00000070ff087424 */ /* 0x000fe200078e00ff */
[----:B------:R2:W3:Y:S01]  /*5cd0*/  LDC.64 R14, c[0x4][R2] ;  /* 0x01000000020e7b82 */ /* 0x0004e20000000a00 */
[----:B------:R-:W4:Y:S01]  /*5ce0*/  LDCU.64 UR6, c[0x4][0x88] ;  /* 0x01001100ff0677ac */ /* 0x000f220008000a00 */
[----:B------:R-:W-:Y:S01]  /*5cf0*/  IMAD.MOV.U32 R13, RZ, RZ, RZ ;  /* 0x000000ffff0d7224 */ /* 0x000fe200078e00ff */
[----:B------:R-:W2:Y:S01]  /*5d00*/  LDCU.64 UR4, c[0x4][0x8] ;  /* 0x01000100ff0477ac */ /* 0x000ea20008000a00 */
[----:B-1----:R-:W-:Y:S01]  /*5d10*/  MOV R5, UR9 ;  /* 0x0000000900057c02 */ /* 0x002fe20008000f00 */
[----:B------:R-:W-:Y:S01]  /*5d20*/  IMAD.U32 R4, RZ, RZ, UR8 ;  /* 0x00000008ff047e24 */ /* 0x000fe2000f8e00ff */
[----:B----4-:R-:W-:Y:S01]  /*5d30*/  MOV R7, UR7 ;  /* 0x0000000700077c02 */ /* 0x010fe20008000f00 */
[----:B------:R-:W-:Y:S01]  /*5d40*/  IMAD.U32 R6, RZ, RZ, UR6 ;  /* 0x00000006ff067e24 */ /* 0x000fe2000f8e00ff */
[----:B--2---:R-:W-:Y:S01]  /*5d50*/  MOV R11, UR5 ;  /* 0x00000005000b7c02 */ /* 0x004fe20008000f00 */
[----:B------:R-:W-:Y:S02]  /*5d60*/  IMAD.U32 R10, RZ, RZ, UR4 ;  /* 0x00000004ff0a7e24 */ /* 0x000fe4000f8e00ff */
[----:B------:R-:W-:Y:S07]  /*5d70*/  LEPC R20, `(.L_x_104) ;  /* 0x000000001014794e */ /* 0x000fee0000000000 */
[----:B---3-5:R-:W-:Y:S05]  /*5d80*/  CALL.ABS.NOINC R14 ;  /* 0x000000000e007343 */ /* 0x028fea0003c00000 */
.L_x_104:
[----:B------:R-:W1:Y:S01]  /*5d90*/  LDCU.64 UR8, c[0x4][0x80] ;  /* 0x01001000ff0877ac */ /* 0x000e620008000a00 */
[----:B------:R-:W2:Y:S01]  /*5da0*/  LDC.64 R2, c[0x4][R2] ;  /* 0x0100000002027b82 */ /* 0x000ea20000000a00 */
[----:B------:R-:W-:Y:S02]  /*5db0*/  HFMA2 R12, -RZ, RZ, 0, 5.9604644775390625e-08 ;  /* 0x00000001ff0c7431 */ /* 0x000fe400000001ff */
[----:B------:R-:W-:Y:S02]  /*5dc0*/  IMAD.MOV.U32 R8, RZ, RZ, 0x70 ;  /* 0x00000070ff087424 */ /* 0x000fe400078e00ff */
[----:B------:R-:W-:Y:S01]  /*5dd0*/  IMAD.MOV.U32 R13, RZ, RZ, RZ ;  /* 0x000000ffff0d7224 */ /* 0x000fe200078e00ff */
[----:B------:R-:W3:Y:S01]  /*5de0*/  LDCU.64 UR6, c[0x4][0x88] ;  /* 0x01001100ff0677ac */ /* 0x000ee20008000a00 */
[----:B------:R-:W4:Y:S01]  /*5df0*/  LDCU.64 UR4, c[0x4][0x8] ;  /* 0x01000100ff0477ac */ /* 0x000f220008000a00 */
[----:B-1----:R-:W-:Y:S02]  /*5e00*/  MOV R4, UR8 ;  /* 0x0000000800047c02 */ /* 0x002fe40008000f00 */
[----:B------:R-:W-:Y:S02]  /*5e10*/  MOV R5, UR9 ;  /* 0x0000000900057c02 */ /* 0x000fe40008000f00 */
[----:B---3--:R-:W-:Y:S01]  /*5e20*/  MOV R7, UR7 ;  /* 0x0000000700077c02 */ /* 0x008fe20008000f00 */
[----:B------:R-:W-:Y:S01]  /*5e30*/  IMAD.U32 R6, RZ, RZ, UR6 ;  /* 0x00000006ff067e24 */ /* 0x000fe2000f8e00ff */
[----:B----4-:R-:W-:Y:S01]  /*5e40*/  MOV R11, UR5 ;  /* 0x00000005000b7c02 */ /* 0x010fe20008000f00 */
[----:B------:R-:W-:Y:S02]  /*5e50*/  IMAD.U32 R10, RZ, RZ, UR4 ;  /* 0x00000004ff0a7e24 */ /* 0x000fe4000f8e00ff */
[----:B------:R-:W-:Y:S07]  /*5e60*/  LEPC R20, `(.L_x_103) ;  /* 0x000000001014794e */ /* 0x000fee0000000000 */
[----:B--2---:R-:W-:Y:S05]  /*5e70*/  CALL.ABS.NOINC R2 ;  /* 0x0000000002007343 */ /* 0x004fea0003c00000 */
.L_x_103:
[----:B------:R-:W-:Y:S05]  /*5e80*/  BSYNC.RECONVERGENT B6 ;  /* 0x0000000000067941 */ /* 0x000fea0003800200 */
.L_x_102:
[----:B------:R-:W-:Y:S01]  /*5e90*/  ISETP.NE.U32.AND P4, PT, R54, RZ, PT ;  /* 0x000000ff3600720c */ /* 0x000fe20003f85070 */
[----:B------:R-:W-:Y:S01]  /*5ea0*/  UISETP.NE.AND UP2, UPT, UR50, URZ, UPT ;  /* 0x000000ff3200728c */ /* 0x000fe2000bf45270 */
[----:B------:R-:W-:Y:S01]  /*5eb0*/  ISETP.NE.U32.AND P2, PT, RZ, UR38, PT ;  /* 0x00000026ff007c0c */ /* 0x000fe2000bf45070 */
[----:B------:R-:W-:Y:S01]  /*5ec0*/  UISETP.NE.U32.AND UP1, UPT, UR44, URZ, UPT ;  /* 0x000000ff2c00728c */ /* 0x000fe2000bf25070 */
[----:B------:R-:W-:Y:S01]  /*5ed0*/  ISETP.NE.AND.EX P4, PT, R55, RZ, PT, P4 ;  /* 0x000000ff3700720c */ /* 0x000fe20003f85340 */
[----:B------:R-:W-:Y:S01]  /*5ee0*/  UPLOP3.LUT UP0, UPT, UPT, UPT, UPT, 0x40, 0x4 ;  /* 0x000000000004789c */ /* 0x000fe20003f0e870 */
[----:B------:R-:W-:Y:S01]  /*5ef0*/  ISETP.NE.AND.EX P2, PT, RZ, UR39, PT, P2 ;  /* 0x00000027ff007c0c */ /* 0x000fe2000bf45320 */
[----:B------:R-:W-:Y:S01]  /*5f00*/  UISETP.NE.AND.EX UP1, UPT, UR45, URZ, UPT, UP1 ;  /* 0x000000ff2d00728c */ /* 0x000fe2000bf25310 */
[----:B------:R-:W-:Y:S04]  /*5f10*/  PLOP3.LUT P1, PT, PT, PT, UP2, 0x80, 0x8 ;  /* 0x000000000008781c */ /* 0x000fe80003f2f028 */
[----:B------:R-:W-:Y:S06]  /*5f20*/  @UP2 UPLOP3.LUT UP0, UPT, UPT, UPT, UP1, 0x80, 0x8 ;  /* 0x000000000008289c */ /* 0x000fec0003f0f010 */
[----:B------:R-:W-:Y:S01]  /*5f30*/  PLOP3.LUT P0, PT, PT, PT, UP0, 0x80, 0x8 ;  /* 0x000000000008781c */ /* 0x000fe20003f0f008 */
[----:B------:R-:W-:Y:S01]  /*5f40*/  @!UPT UIADD3 URZ, UPT, UPT, URZ, URZ, URZ ;  /* 0x000000fffffff290 */ /* 0x000fe2000fffe0ff */
[----:B------:R-:W-:Y:S11]  /*5f50*/  BRA.U !UP1, `(.L_x_105) ;  /* 0x0000000109387547 */ /* 0x000ff6000b800000 */
[----:B------:R-:W-:Y:S01]  /*5f60*/  UISETP.NE.U32.AND UP0, UPT, UR38, URZ, UPT ;  /* 0x000000ff2600728c */ /* 0x000fe2000bf05070 */
[----:B------:R-:W-:Y:S02]  /*5f70*/  HFMA2 R0, -RZ, RZ, 0, 5.9604644775390625e-08 ;  /* 0x00000001ff007431 */ /* 0x000fe400000001ff */
[----:B------:R-:W-:Y:S01]  /*5f80*/  IMAD.MOV.U32 R59, RZ, RZ, 0x1 ;  /* 0x00000001ff3b7424 */ /* 0x000fe200078e00ff */
[----:B------:R-:W-:Y:S06]  /*5f90*/  UISETP.NE.AND.EX UP0, UPT, UR39, URZ, UPT, UP0 ;  /* 0x000000ff2700728c */ /* 0x000fec000bf05300 */
[----:B------:R-:W-:Y:S05]  /*5fa0*/  PLOP3.LUT P3, PT, PT, PT, UP0, 0x80, 0x8 ;  /* 0x000000000008781c */ /* 0x000fea0003f6f008 */
[----:B------:R-:W1:Y:S01]  /*5fb0*/  @UP0 LDCU.64 UR6, c[0x0][0x888] ;  /* 0x00011100ff0607ac */ /* 0x000e620008000a00 */
[----:B------:R-:W-:Y:S07]  /*5fc0*/  @UP0 UIMAD UR4, UR36, UR44, URZ ;  /* 0x0000002c240402a4 */ /* 0x000fee000f8e02ff */
[----:B------:R-:W-:Y:S01]  /*5fd0*/  @!P3 PRMT R59, R0, 0x7610, R59 ;  /* 0x00007610003bb816 */ /* 0x000fe2000000003b */
[----:B-1----:R-:W-:Y:S03]  /*5fe0*/  @UP0 UIMAD.WIDE UR6, UR4, 0x4, UR6 ;  /* 0x00000004040608a5 */ /* 0x002fe6000f8e0206 */
[----:B------:R-:W1:Y:S03]  /*5ff0*/  @!UP0 LDCU UR4, c[0x0][0x880] ;  /* 0x00011000ff0487ac */ /* 0x000e660008000800 */
[----:B------:R-:W-:Y:S01]  /*6000*/  IMAD.U32 R2, RZ, RZ, UR6 ;  /* 0x00000006ff027e24 */ /* 0x000fe2000f8e00ff */
[----:B------:R-:W-:Y:S05]  /*6010*/  MOV R3, UR7 ;  /* 0x0000000700037c02 */ /* 0x000fea0008000f00 */
[----:B-----5:R2:W5:Y:S02]  /*6020*/  @P3 LDG.E R35, desc[UR46][R2.64] ;  /* 0x0000002e02233981 */ /* 0x020564000c1e1900 */
[----:B-12---:R-:W-:Y:S02]  /*6030*/  @!P3 IMAD.U32 R35, RZ, RZ, UR4 ;  /* 0x00000004ff23be24 */ /* 0x006fe4000f8e00ff */
.L_x_105:
[----:B------:R-:W-:Y:S05]  /*6040*/  @!P4 BRA `(.L_x_106) ;  /* 0x000000000020c947 */ /* 0x000fea0003800000 */
[----:B------:R-:W-:Y:S04]  /*6050*/  ISETP.NE.U32.AND P3, PT, R52, RZ, PT ;  /* 0x000000ff3400720c */ /* 0x000fe80003f65070 */
[----:B------:R-:W-:Y:S11]  /*6060*/  ISETP.NE.AND.EX P3, PT, R53, RZ, PT, P3 ;  /* 0x000000ff3500720c */ /* 0x000ff60003f65330 */
[----:B------:R-:W-:Y:S02]  /*6070*/  @!UPT UIADD3 URZ, UPT, UPT, URZ, URZ, URZ ;  /* 0x000000fffffff290 */ /* 0x000fe4000fffe0ff */
[----:B------:R-:W1:Y:S01]  /*6080*/  @P3 LDC.64 R2, c[0x0][0x8a8] ;  /* 0x00022a00ff023b82 */ /* 0x000e620000000a00 */
[----:B------:R-:W-:Y:S04]  /*6090*/  @P3 IMAD R0, R54, UR36, RZ ;  /* 0x0000002436003c24 */ /* 0x000fe8000f8e02ff */
[----:B-1----:R-:W-:Y:S05]  /*60a0*/  @P3 IMAD.WIDE R2, R0, 0x4, R2 ;  /* 0x0000000400023825 */ /* 0x002fea00078e0202 */
[----:B-----5:R1:W5:Y:S02]  /*60b0*/  @P3 LDG.E R32, desc[UR46][R2.64] ;  /* 0x0000002e02203981 */ /* 0x020364000c1e1900 */
[----:B-1----:R-:W2:Y:S02]  /*60c0*/  @!P3 LDC R32, c[0x0][0x8a0] ;  /* 0x00022800ff20bb82 */ /* 0x002ea40000000800 */
.L_x_106:
[----:B-----5:R-:W-:Y:S01]  /*60d0*/  FSETP.NEU.AND P3, PT, R35, RZ, PT ;  /* 0x000000ff2300720b */ /* 0x020fe20003f6d000 */
[----:B------:R-:W-:Y:S01]  /*60e0*/  IMAD.SHL.U32 R77, R64, 0x2, RZ ;  /* 0x00000002404d7824 */ /* 0x000fe200078e00ff */
[----:B------:R-:W-:Y:S01]  /*60f0*/  SEL R5, RZ, 0xffffffff, P2 ;  /* 0xffffffffff057807 */ /* 0x000fe20001000000 */
[----:B------:R-:W-:Y:S01]  /*6100*/  BSSY B1, `(.L_x_107) ;  /* 0x0000034000017945 */ /* 0x000fe20003800000 */
[----:B------:R-:W-:Y:S01]  /*6110*/  @P1 LOP3.LUT P2, RZ, R59, 0xff, RZ, 0xc0, !PT ;  /* 0x000000ff3bff1812 */ /* 0x000fe2000784c0ff */
[----:B------:R-:W-:Y:S01]  /*6120*/  IMAD.MOV.U32 R39, RZ, RZ, 0x1 ;  /* 0x00000001ff277424 */ /* 0x000fe200078e00ff */
[----:B------:R-:W-:Y:S01]  /*6130*/  @P1 SEL R0, RZ, 0xffffffff, P3 ;  /* 0xffffffffff001807 */ /* 0x000fe20001800000 */
[C---:B------:R-:W-:Y:S01]  /*6140*/  IMAD R34, R30.reuse, 0x40, R33 ;  /* 0x000000401e227824 */ /* 0x040fe200078e0221 */
[----:B------:R-:W-:Y:S01]  /*6150*/  LOP3.LUT R71, R71, 0x1, RZ, 0x3c, !PT ;  /* 0x0000000147477812 */ /* 0x000fe200078e3cff */
[----:B------:R-:W-:Y:S01]  /*6160*/  IMAD.MOV.U32 R38, RZ, RZ, RZ ;  /* 0x000000ffff267224 */ /* 0x000fe200078e00ff */
[----:B------:R-:W-:Y:S02]  /*6170*/  @P0 SEL R0, R5, R0, !P2 ;  /* 0x0000000005000207 */ /* 0x000fe40005000000 */
[----:B------:R-:W-:Y:S02]  /*6180*/  CS2R R50, SRZ ;  /* 0x0000000000327805 */ /* 0x000fe4000001ff00 */
[----:B------:R-:W-:Y:S02]  /*6190*/  LEA R74, R30, UR48, 0x3 ;  /* 0x000000301e4a7c11 */ /* 0x000fe4000f8e18ff */
[----:B------:R-:W-:Y:S02]  /*61a0*/  CS2R R48, SRZ ;  /* 0x0000000000307805 */ /* 0x000fe4000001ff00 */
[----:B------:R-:W-:Y:S02]  /*61b0*/  @P1 LOP3.LUT R0, R0, 0x1, RZ, 0xc0, !PT ;  /* 0x0000000100001812 */ /* 0x000fe400078ec0ff */
[----:B------:R-:W-:Y:S02]  /*61c0*/  CS2R R42, SRZ ;  /* 0x00000000002a7805 */ /* 0x000fe4000001ff00 */
[----:B------:R-:W-:Y:S02]  /*61d0*/  SHF.L.U32 R3, R70, 0x1f, RZ ;  /* 0x0000001f46037819 */ /* 0x000fe400000006ff */
[----:B------:R-:W-:Y:S02]  /*61e0*/  CS2R R40, SRZ ;  /* 0x0000000000287805 */ /* 0x000fe4000001ff00 */
[----:B------:R-:W-:Y:S01]  /*61f0*/  ISETP.NE.U32.OR P5, PT, R0, 0x1, !P1 ;  /* 0x000000010000780c */ /* 0x000fe20004fa5470 */
[----:B------:R-:W-:Y:S01]  /*6200*/  VIADD R82, R77, UR48 ;  /* 0x000000304d527c36 */ /* 0x000fe20008000000 */
[----:B------:R-:W-:Y:S02]  /*6210*/  PLOP3.LUT P2, PT, PT, PT, UP1, 0x80, 0x8 ;  /* 0x000000000008781c */ /* 0x000fe40003f4f018 */
[----:B------:R-:W-:Y:S02]  /*6220*/  SEL R0, RZ, 0xffffffff, P3 ;  /* 0xffffffffff007807 */ /* 0x000fe40001800000 */
[----:B------:R-:W-:Y:S02]  /*6230*/  LOP3.LUT P3, R75, R59, 0xff, RZ, 0xc0, !PT ;  /* 0x000000ff3b4b7812 */ /* 0x000fe4000786c0ff */
[----:B------:R-:W-:Y:S05]  /*6240*/  P2R R78, PR, RZ, 0x20 ;  /* 0x00000020ff4e7803 */ /* 0x000fea0000000000 */
[----:B------:R-:W-:Y:S02]  /*6250*/  @P5 SHF.L.U32 R2, R71, 0x1f, RZ ;  /* 0x0000001f47025819 */ /* 0x000fe400000006ff */
[----:B------:R-:W-:Y:S02]  /*6260*/  @P2 SEL R0, R5, R0, !P3 ;  /* 0x0000000005002207 */ /* 0x000fe40005800000 */
[----:B------:R-:W1:Y:S02]  /*6270*/  @P5 SYNCS.PHASECHK.TRANS64.TRYWAIT P1, [UR48+0x30], R2 ;  /* 0x00003002ff0055a7 */ /* 0x000e640008021130 */
[----:B------:R-:W-:Y:S04]  /*6280*/  LOP3.LUT R0, R0, 0x1, RZ, 0xc0, !PT ;  /* 0x0000000100007812 */ /* 0x000fe800078ec0ff */
[----:B------:R-:W-:Y:S04]  /*6290*/  ISETP.NE.U32.AND P4, PT, R0, 0x1, PT ;  /* 0x000000010000780c */ /* 0x000fe80003f85070 */
[----:B------:R-:W-:Y:S01]  /*62a0*/  P2R R80, PR, RZ, 0x10 ;  /* 0x00000010ff507803 */ /* 0x000fe20000000000 */
[----:B------:R3:W4:Y:S01]  /*62b0*/  SYNCS.PHASECHK.TRANS64.TRYWAIT P0, [R74+URZ+0xa0], R3 ;  /* 0x0000a0034a0075a7 */ /* 0x00072200080011ff */
[----:B-1----:R-:W-:Y:S01]  /*62c0*/  @P5 SEL R39, RZ, 0x1, !P1 ;  /* 0x00000001ff275807 */ /* 0x002fe20004800000 */
[----:B---3--:R-:W-:Y:S06]  /*62d0*/  @!P5 BRA `(.L_x_108) ;  /* 0x000000000058d947 */ /* 0x008fec0003800000 */
[C---:B------:R-:W-:Y:S01]  /*62e0*/  VIADD R0, R82.reuse, 0x200 ;  /* 0x0000020052007836 */ /* 0x040fe20000000000 */
[----:B------:R-:W-:Y:S01]  /*62f0*/  LOP3.LUT P5, RZ, R65, 0x40, RZ, 0xc0, !PT ;  /* 0x0000004041ff7812 */ /* 0x000fe200078ac0ff */
[----:B------:R-:W-:Y:S01]  /*6300*/  BSSY B0, `(.L_x_109) ;  /* 0x000000e000007945 */ /* 0x000fe20003800000 */
[----:B------:R-:W-:Y:S01]  /*6310*/  ISETP.NE.AND P2, PT, R39, RZ, PT ;  /* 0x000000ff2700720c */ /* 0x000fe20003f45270 */
[----:B------:R-:W-:Y:S01]  /*6320*/  @P4 VIADD R2, R82, 0x210 ;  /* 0x0000021052024836 */ /* 0x000fe20000000000 */
[----:B------:R-:W-:Y:S01]  /*6330*/  PLOP3.LUT P1, PT, PT, PT, PT, 0x8, 0x80 ;  /* 0x000000000080781c */ /* 0x000fe20003f2e170 */
[----:B------:R-:W-:Y:S01]  /*6340*/  IMAD.MOV.U32 R51, RZ, RZ, RZ ;  /* 0x000000ffff337224 */ /* 0x000fe200078e00ff */
[----:B------:R-:W-:Y:S02]  /*6350*/  @P4 PLOP3.LUT P1, PT, P5, PT, PT, 0x80, 0x8 ;  /* 0x000000000008481c */ /* 0x000fe40002f2f070 */
[----:B------:R-:W-:Y:S02]  /*6360*/  CS2R R48, SRZ ;  /* 0x0000000000307805 */ /* 0x000fe4000001ff00 */
[----:B------:R-:W-:Y:S02]  /*6370*/  CS2R R42, SRZ ;  /* 0x00000000002a7805 */ /* 0x000fe4000001ff00 */
[----:B------:R-:W-:Y:S07]  /*6380*/  CS2R R40, SRZ ;  /* 0x0000000000287805 */ /* 0x000fee000001ff00 */
[----:B------:R-:W-:Y:S01]  /*6390*/  @P1 VIADD R2, R0, 0xfffffff0 ;  /* 0xfffffff000021836 */ /* 0x000fe20000000000 */
[----:B------:R-:W-:Y:S06]  /*63a0*/  @P2 BRA `(.L_x_110) ;  /* 0x00000000000c2947 */ /* 0x000fec0003800000 */
[----:B------:R-:W-:Y:S04]  /*63b0*/  SHF.L.U32 R5, R71, 0x1f, RZ ;  /* 0x0000001f47057819 */ /* 0x000fe800000006ff */
[----:B------:R-:W1:Y:S02]  /*63c0*/  SYNCS.PHASECHK.TRANS64.TRYWAIT P1, [UR48+0x30], R5 ;  /* 0x00003005ff0075a7 */ /* 0x000e640008021130 */
[----:B-1----:R-:W-:Y:S05]  /*63d0*/  @!P1 BRA `(.L_x_111) ;  /* 0x00000030001c9947 */ /* 0x002fea0003800000 */
.L_x_110:
[----:B------:R-:W-:Y:S05]  /*63e0*/  BSYNC B0 ;  /* 0x0000000000007941 */ /* 0x000fea0003800000 */
.L_x_109:
[----:B------:R-:W-:Y:S01]  /*63f0*/  ISETP.NE.AND P1, PT, R80, RZ, PT ;  /* 0x000000ff5000720c */ /* 0x000fe20003f25270 */
[----:B------:R-:W-:Y:S11]  /*6400*/  HFMA2 R38, -RZ, RZ, 0, 5.9604644775390625e-08 ;  /* 0x00000001ff267431 */ /* 0x000ff600000001ff */
[----:B------:R-:W-:Y:S01]  /*6410*/  @!UPT UIADD3 URZ, UPT, UPT, URZ, URZ, URZ ;  /* 0x000000fffffff290 */ /* 0x000fe2000fffe0ff */
[----:B------:R3:W1:Y:S04]  /*6420*/  @P1 LDS.128 R48, [R2] ;  /* 0x0000000002301984 */ /* 0x0006680000000c00 */
[----:B------:R3:W1:Y:S02]  /*6430*/  @P1 LDS.128 R40, [R77+UR48+0x200] ;  /* 0x000200304d281984 */ /* 0x0006640008000c00 */
.L_x_108:
[----:B------:R-:W-:Y:S05]  /*6440*/  BSYNC B1 ;  /* 0x0000000000017941 */ /* 0x000fea0003800000 */
.L_x_107:
[----:B-1----:R-:W-:Y:S04]  /*6450*/  SHF.R.U32.HI R5, RZ, 0x15, R34 ;  /* 0x00000015ff057819 */ /* 0x002fe80000011622 */
[----:B------:R-:W-:Y:S01]  /*6460*/  LOP3.LUT P1, RZ, R5, 0x3, R66, 0x48, !PT ;  /* 0x0000000305ff7812 */ /* 0x000fe20007824842 */
[----:B------:R-:W-:Y:S01]  /*6470*/  @!UPT UIADD3 URZ, UPT, UPT, URZ, URZ, URZ ;  /* 0x000000fffffff290 */ /* 0x000fe2000fffe0ff */
[----:B----4-:R-:W-:Y:S11]  /*6480*/  @P0 BRA `(.L_x_112) ;  /* 0x0000000000080947 */ /* 0x010ff60003800000 */
[----:B------:R-:W1:Y:S02]  /*6490*/  SYNCS.PHASECHK.TRANS64.TRYWAIT P0, [R74+URZ+0xa0], R3 ;  /* 0x0000a0034a0075a7 */ /* 0x000e6400080011ff */
[----:B-1----:R-:W-:Y:S05]  /*64a0*/  @!P0 BRA `(.L_x_113) ;  /* 0x0000003000008947 */ /* 0x002fea0003800000 */
.L_x_112:
[----:B------:R-:W-:Y:S05]  /*64b0*/  @!P1 BRA `(.L_x_114) ;  /* 0x0000000000409947 */ /* 0x000fea0003800000 */
[----:B------:R-:W4:Y:S01]  /*64c0*/  LDCU.64 UR8, c[0x4][0x70] ;  /* 0x01000e00ff0877ac */ /* 0x000f220008000a00 */
[----:B-1----:R-:W-:Y:S01]  /*64d0*/  MOV R3, 0x0 ;  /* 0x0000000000037802 */ /* 0x002fe20000000f00 */
[----:B------:R-:W-:Y:S02]  /*64e0*/  HFMA2 R12, -RZ, RZ, 0, 5.9604644775390625e-08 ;  /* 0x00000001ff0c7431 */ /* 0x000fe400000001ff */
[----:B------:R-:W-:Y:S02]  /*64f0*/  IMAD.MOV.U32 R8, RZ, RZ, 0x192 ;  /* 0x00000192ff087424 */ /* 0x000fe400078e00ff */
[----:B------:R-:W-:Y:S01]  /*6500*/  IMAD.MOV.U32 R13, RZ, RZ, RZ ;  /* 0x000000ffff0d7224 */ /* 0x000fe200078e00ff */
[----:B------:R-:W1:Y:S01]  /*6510*/  LDCU.64 UR6, c[0x4][0x78] ;  /* 0x01000f00ff0677ac */ /* 0x000e620008000a00 */
[----:B---3--:R-:W3:Y:S01]  /*6520*/  LDC.64 R2, c[0x4][R3] ;  /* 0x0100000003027b82 */ /* 0x008ee20000000a00 */
[----:B------:R-:W5:Y:S01]  /*6530*/  LDCU.64 UR4, c[0x4][0x10] ;  /* 0x01000200ff0477ac */ /* 0x000f620008000a00 */
[----:B----4-:R-:W-:Y:S01]  /*6540*/  MOV R5, UR9 ;  /* 0x0000000900057c02 */ /* 0x010fe20008000f00 */
[----:B------:R-:W-:Y:S01]  /*6550*/  IMAD.U32 R4, RZ, RZ, UR8 ;  /* 0x00000008ff047e24 */ /* 0x000fe2000f8e00ff */
[----:B-1----:R-:W-:Y:S01]  /*6560*/  MOV R7, UR7 ;  /* 0x0000000700077c02 */ /* 0x002fe20008000f00 */
[----:B------:R-:W-:Y:S01]  /*6570*/  IMAD.U32 R6, RZ, RZ, UR6 ;  /* 0x00000006ff067e24 */ /* 0x000fe2000f8e00ff */
[----:B-----5:R-:W-:Y:S01]  /*6580*/  MOV R11, UR5 ;  /* 0x00000005000b7c02 */ /* 0x020fe20008000f00 */
[----:B------:R-:W-:Y:S02]  /*6590*/  IMAD.U32 R10, RZ, RZ, UR4 ;  /* 0x00000004ff0a7e24 */ /* 0x000fe4000f8e00ff */
[----:B------:R-:W-:Y:S07]  /*65a0*/  LEPC R20, `(.L_x_114) ;  /* 0x000000001014794e */ /* 0x000fee0000000000 */
[----:B--23--:R-:W-:Y:S05]  /*65b0*/  CALL.ABS.NOINC R2 ;  /* 0x0000000002007343 */ /* 0x00cfea0003c00000 */
.L_x_114:
[----:B------:R-:W-:Y:S05]  /*65c0*/  WARPSYNC.ALL ;  /* 0x0000000000007948 */ /* 0x000fea0003800000 */
[----:B------:R-:W-:Y:S01]  /*65d0*/  R2UR UR4, R34 ;  /* 0x00000000220472ca */ /* 0x000fe200000e0000 */
[--C-:B------:R-:W-:Y:S01]  /*65e0*/  HADD2.F32 R20, -RZ, R40.reuse.H0_H0 ;  /* 0x20000028ff147230 */ /* 0x100fe20000004100 */
[----:B------:R-:W-:Y:S01]  /*65f0*/  MOV R81, 0x10 ;  /* 0x0000001000517802 */ /* 0x000fe20000000f00 */
[----:B------:R-:W-:Y:S01]  /*6600*/  HADD2.F32 R21, -RZ, R40.H1_H1 ;  /* 0x30000028ff157230 */ /* 0x000fe20000004100 */
[----:B------:R-:W-:Y:S01]  /*6610*/  LOP3.LUT P6, RZ, R65, 0x40, RZ, 0xc0, !PT ;  /* 0x0000004041ff7812 */ /* 0x000fe200078cc0ff */
[----:B------:R-:W-:Y:S01]  /*6620*/  HADD2.F32 R36, -RZ, R41.H1_H1 ;  /* 0x30000029ff247230 */ /* 0x000fe20000004100 */
[----:B------:R-:W-:Y:S01]  /*6630*/  ISETP.NE.AND P0, PT, R72, RZ, PT ;  /* 0x000000ff4800720c */ /* 0x000fe20003f05270 */
[----:B------:R-:W-:Y:S01]  /*6640*/  HADD2.F32 R37, -RZ, R43.H0_H0 ;  /* 0x2000002bff257230 */ /* 0x000fe20000004100 */
[----:B------:R-:W-:Y:S01]  /*6650*/  SEL R81, R81, 0xfffffff0, !P6 ;  /* 0xfffffff051517807 */ /* 0x000fe20007000000 */
[----:B------:R-:W-:Y:S03]  /*6660*/  BSSY.RECONVERGENT B0, `(.L_x_115) ;  /* 0x000004f000007945 */ /* 0x000fe60003800200 */
[----:B------:R-:W-:Y:S01]  /*6670*/  IADD3 R79, PT, PT, R82, R81, RZ ;  /* 0x00000051524f7210 */ /* 0x000fe20007ffe0ff */
[----:B------:R-:W2:Y:S02]  /*6680*/  LDTM.x16 R4, tmem[UR4] ;  /* 0x00000004000479ee */ /* 0x000ea40008240000 */
[C---:B--2---:R-:W-:Y:S01]  /*6690*/  FMUL R0, R32.reuse, R4 ;  /* 0x0000000420007220 */ /* 0x044fe20000400000 */
[C---:B---3--:R-:W-:Y:S01]  /*66a0*/  FMUL R2, R32.reuse, R5 ;  /* 0x0000000520027220 */ /* 0x048fe20000400000 */
[C---:B-1----:R-:W-:Y:S01]  /*66b0*/  FMUL R3, R32.reuse, R6 ;  /* 0x0000000620037220 */ /* 0x042fe20000400000 */
[C---:B------:R-:W-:Y:S01]  /*66c0*/  FMUL R7, R32.reuse, R7 ;  /* 0x0000000720077220 */ /* 0x040fe20000400000 */
[C---:B------:R-:W-:Y:S01]  /*66d0*/  FFMA R0, R35.reuse, R20, R0 ;  /* 0x0000001423007223 */ /* 0x040fe20000000000 */
[----:B------:R-:W-:Y:S02]  /*66e0*/  HADD2.F32 R20, -RZ, R41.H0_H0 ;  /* 0x20000029ff147230 */ /* 0x000fe40000004100 */
[C---:B------:R-:W-:Y:S01]  /*66f0*/  FFMA R2, R35.reuse, R21, R2 ;  /* 0x0000001523027223 */ /* 0x040fe20000000002 */
[--C-:B------:R-:W-:Y:S02]  /*6700*/  HADD2.F32 R21, -RZ, R42.reuse.H0_H0 ;  /* 0x2000002aff157230 */ /* 0x100fe40000004100 */
[C---:B------:R-:W-:Y:S01]  /*6710*/  FMUL R4, R32.reuse, R8 ;  /* 0x0000000820047220 */ /* 0x040fe20000400000 */
[C---:B------:R-:W-:Y:S01]  /*6720*/  FMUL R5, R32.reuse, R9 ;  /* 0x0000000920057220 */ /* 0x040fe20000400000 */
[C---:B------:R-:W-:Y:S01]  /*6730*/  FFMA R3, R35.reuse, R20, R3 ;  /* 0x0000001423037223 */ /* 0x040fe20000000003 */
[----:B------:R-:W-:Y:S02]  /*6740*/  HADD2.F32 R20, -RZ, R42.H1_H1 ;  /* 0x3000002aff147230 */ /* 0x000fe40000004100 */
[C---:B------:R-:W-:Y:S01]  /*6750*/  FFMA R7, R35.reuse, R36, R7 ;  /* 0x0000002423077223 */ /* 0x040fe20000000007 */
[C---:B------:R-:W-:Y:S01]  /*6760*/  FMUL R6, R32.reuse, R10 ;  /* 0x0000000a20067220 */ /* 0x040fe20000400000 */
[----:B------:R-:W-:Y:S02]  /*6770*/  HADD2.F32 R36, -RZ, R43.H1_H1 ;  /* 0x3000002bff247230 */ /* 0x000fe40000004100 */
[C---:B------:R-:W-:Y:S01]  /*6780*/  FMUL R11, R32.reuse, R11 ;  /* 0x0000000b200b7220 */ /* 0x040fe20000400000 */
[C---:B------:R-:W-:Y:S01]  /*6790*/  FFMA R4, R35.reuse, R21, R4 ;  /* 0x0000001523047223 */ /* 0x040fe20000000004 */
[C---:B------:R-:W-:Y:S01]  /*67a0*/  FFMA R5, R35.reuse, R20, R5 ;  /* 0x0000001423057223 */ /* 0x040fe20000000005 */
[C---:B------:R-:W-:Y:S01]  /*67b0*/  FFMA R6, R35.reuse, R37, R6 ;  /* 0x0000002523067223 */ /* 0x040fe20000000006 */
[--C-:B------:R-:W-:Y:S02]  /*67c0*/  HADD2.F32 R20, -RZ, R48.reuse.H0_H0 ;  /* 0x20000030ff147230 */ /* 0x100fe40000004100 */
[C---:B------:R-:W-:Y:S01]  /*67d0*/  FFMA R11, R35.reuse, R36, R11 ;  /* 0x00000024230b7223 */ /* 0x040fe2000000000b */
[C---:B------:R-:W-:Y:S01]  /*67e0*/  FMUL R8, R32.reuse, R12 ;  /* 0x0000000c20087220 */ /* 0x040fe20000400000 */
[----:B------:R-:W-:Y:S02]  /*67f0*/  HADD2.F32 R36, -RZ, R48.H1_H1 ;  /* 0x30000030ff247230 */ /* 0x000fe40000004100 */
[C---:B------:R-:W-:Y:S01]  /*6800*/  FMUL R9, R32.reuse, R13 ;  /* 0x0000000d20097220 */ /* 0x040fe20000400000 */
[--C-:B------:R-:W-:Y:S02]  /*6810*/  HADD2.F32 R21, -RZ, R49.reuse.H0_H0 ;  /* 0x20000031ff157230 */ /* 0x100fe40000004100 */
[C---:B------:R-:W-:Y:S01]  /*6820*/  FMUL R10, R32.reuse, R14 ;  /* 0x0000000e200a7220 */ /* 0x040fe20000400000 */
[C---:B------:R-:W-:Y:S01]  /*6830*/  FFMA R8, R35.reuse, R20, R8 ;  /* 0x0000001423087223 */ /* 0x040fe20000000008 */
[----:B------:R-:W-:Y:S02]  /*6840*/  HADD2.F32 R20, -RZ, R49.H1_H1 ;  /* 0x30000031ff147230 */ /* 0x000fe40000004100 */
[C---:B------:R-:W-:Y:S01]  /*6850*/  FFMA R9, R35.reuse, R36, R9 ;  /* 0x0000002423097223 */ /* 0x040fe20000000009 */
[C---:B------:R-:W-:Y:S01]  /*6860*/  FMUL R15, R32.reuse, R15 ;  /* 0x0000000f200f7220 */ /* 0x040fe20000400000 */
[C---:B------:R-:W-:Y:S01]  /*6870*/  FFMA R10, R35.reuse, R21, R10 ;  /* 0x00000015230a7223 */ /* 0x040fe2000000000a */
[--C-:B------:R-:W-:Y:S02]  /*6880*/  HADD2.F32 R21, -RZ, R50.reuse.H0_H0 ;  /* 0x20000032ff157230 */ /* 0x100fe40000004100 */
[C---:B------:R-:W-:Y:S01]  /*6890*/  FMUL R12, R32.reuse, R16 ;  /* 0x00000010200c7220 */ /* 0x040fe20000400000 */
[----:B------:R-:W-:Y:S02]  /*68a0*/  HADD2.F32 R36, -RZ, R50.H1_H1 ;  /* 0x30000032ff247230 */ /* 0x000fe40000004100 */
[C---:B------:R-:W-:Y:S01]  /*68b0*/  FFMA R15, R35.reuse, R20, R15 ;  /* 0x00000014230f7223 */ /* 0x040fe2000000000f */
[C---:B------:R-:W-:Y:S01]  /*68c0*/  FMUL R13, R32.reuse, R17 ;  /* 0x00000011200d7220 */ /* 0x040fe20000400000 */
[--C-:B------:R-:W-:Y:S02]  /*68d0*/  HADD2.F32 R37, -RZ, R51.reuse.H0_H0 ;  /* 0x20000033ff257230 */ /* 0x100fe40000004100 */
[C---:B------:R-:W-:Y:S01]  /*68e0*/  FMUL R14, R32.reuse, R18 ;  /* 0x00000012200e7220 */ /* 0x040fe20000400000 */
[----:B------:R-:W-:Y:S02]  /*68f0*/  HADD2.F32 R20, -RZ, R51.H1_H1 ;  /* 0x30000033ff147230 */ /* 0x000fe40000004100 */
[----:B------:R-:W-:Y:S01]  /*6900*/  FMUL R19, R32, R19 ;  /* 0x0000001320137220 */ /* 0x000fe20000400000 */
[----:B------:R-:W-:Y:S01]  /*6910*/  F2FP.F16.F32.PACK_AB R44, R2, R0 ;  /* 0x00000000022c723e */ /* 0x000fe200000000ff */
[----:B------:R-:W-:Y:S01]  /*6920*/  FFMA R12, R35, R21, R12 ;  /* 0x00000015230c7223 */ /* 0x000fe2000000000c */
[----:B------:R-:W-:Y:S01]  /*6930*/  F2FP.F16.F32.PACK_AB R45, R7, R3 ;  /* 0x00000003072d723e */ /* 0x000fe200000000ff */
[----:B------:R-:W-:Y:S01]  /*6940*/  FFMA R13, R35, R36, R13 ;  /* 0x00000024230d7223 */ /* 0x000fe2000000000d */
[----:B------:R-:W-:Y:S01]  /*6950*/  F2FP.F16.F32.PACK_AB R46, R5, R4 ;  /* 0x00000004052e723e */ /* 0x000fe200000000ff */
[----:B------:R-:W-:Y:S01]  /*6960*/  FFMA R14, R35, R37, R14 ;  /* 0x00000025230e7223 */ /* 0x000fe2000000000e */
[----:B------:R-:W-:Y:S01]  /*6970*/  F2FP.F16.F32.PACK_AB R47, R11, R6 ;  /* 0x000000060b2f723e */ /* 0x000fe200000000ff */
[----:B------:R-:W-:Y:S01]  /*6980*/  FFMA R19, R35, R20, R19 ;  /* 0x0000001423137223 */ /* 0x000fe20000000013 */
[----:B------:R-:W-:Y:S02]  /*6990*/  F2FP.F16.F32.PACK_AB R84, R9, R8 ;  /* 0x000000080954723e */ /* 0x000fe400000000ff */
[----:B------:R-:W-:Y:S01]  /*69a0*/  F2FP.F16.F32.PACK_AB R85, R15, R10 ;  /* 0x0000000a0f55723e */ /* 0x000fe200000000ff */
[----:B------:R1:W-:Y:S01]  /*69b0*/  STS.128 [R77+UR48+0x200], R44 ;  /* 0x0002002c4d007988 */ /* 0x0003e20008000c30 */
[----:B------:R-:W-:Y:S02]  /*69c0*/  F2FP.F16.F32.PACK_AB R86, R13, R12 ;  /* 0x0000000c0d56723e */ /* 0x000fe400000000ff */
[----:B------:R-:W-:Y:S05]  /*69d0*/  F2FP.F16.F32.PACK_AB R87, R19, R14 ;  /* 0x0000000e1357723e */ /* 0x000fea00000000ff */
[----:B------:R1:W-:Y:S01]  /*69e0*/  STS.128 [R79+0x200], R84 ;  /* 0x000200544f007388 */ /* 0x0003e20000000c00 */
[----:B------:R-:W-:Y:S01]  /*69f0*/  @!PT LDS RZ, [RZ] ;  /* 0x00000000fffff984 */ /* 0x000fe20000000800 */
[----:B------:R-:W-:Y:S01]  /*6a00*/  @!PT LDS RZ, [RZ] ;  /* 0x00000000fffff984 */ /* 0x000fe20000000800 */
[----:B------:R-:W-:Y:S01]  /*6a10*/  @!PT LDS RZ, [RZ] ;  /* 0x00000000fffff984 */ /* 0x000fe20000000800 */
[----:B------:R-:W-:Y:S01]  /*6a20*/  @!PT LDS RZ, [RZ] ;  /* 0x00000000fffff984 */ /* 0x000fe20000000800 */
[----:B------:R2:W-:Y:S07]  /*6a30*/  MEMBAR.ALL.CTA ;  /* 0x0000000000007992 */ /* 0x0005ee0000008000 */
[----:B--2---:R-:W2:Y:S02]  /*6a40*/  FENCE.VIEW.ASYNC.S ;  /* 0x00000000000073c6 */ /* 0x004ea40000000000 */
[----:B--2---:R-:W-:Y:S06]  /*6a50*/  BAR.SYNC.DEFER_BLOCKING 0x1, 0x80 ;  /* 0x0042000000007b1d */ /* 0x004fec0000010000 */
[----:B------:R-:W-:Y:S05]  /*6a60*/  @P0 BRA `(.L_x_116) ;  /* 0x0000000000380947 */ /* 0x000fea0003800000 */
[----:B------:R-:W-:Y:S02]  /*6a70*/  UIADD3 UR4, UPT, UPT, UR48, 0x200, URZ ;  /* 0x0000020030047890 */ /* 0x000fe4000fffe0ff */
[----:B------:R-:W-:Y:S01]  /*6a80*/  UIADD3 UR8, UP0, UPT, UR52, 0x680, URZ ;  /* 0x0000068034087890 */ /* 0x000fe2000ff1e0ff */
[----:B------:R-:W-:Y:S01]  /*6a90*/  UMOV UR43, UR36 ;  /* 0x00000024002b7c82 */ /* 0x000fe20008000000 */
[----:B------:R-:W-:Y:S02]  /*6aa0*/  UIADD3 UR5, UPT, UPT, UR41, 0x40, URZ ;  /* 0x0000004029057890 */ /* 0x000fe4000fffe0ff */
[----:B------:R-:W-:Y:S01]  /*6ab0*/  MOV R67, UR4 ;  /* 0x0000000400437c02 */ /* 0x000fe20008000f00 */
[----:B------:R-:W-:Y:S02]  /*6ac0*/  UIADD3.X UR9, UPT, UPT, URZ, UR53, URZ, UP0, !UPT ;  /* 0x00000035ff097290 */ /* 0x000fe400087fe4ff */
[----:B------:R-:W-:Y:S01]  /*6ad0*/  UIADD3 UR4, UPT, UPT, UR48, 0xa00, URZ ;  /* 0x00000a0030047890 */ /* 0x000fe2000fffe0ff */
[----:B------:R-:W-:Y:S01]  /*6ae0*/  R2UR UR40, R67 ;  /* 0x00000000432872ca */ /* 0x000fe200000e0000 */
[----:B------:R-:W-:Y:S01]  /*6af0*/  UMOV UR6, UR42 ;  /* 0x0000002a00067c82 */ /* 0x000fe20008000000 */
[----:B------:R-:W-:Y:S11]  /*6b00*/  UMOV UR7, UR36 ;  /* 0x0000002400077c82 */ /* 0x000ff60008000000 */
[----:B------:R2:W-:Y:S01]  /*6b10*/  UTMASTG.3D [UR40], [UR8] ;  /* 0x00000028080073b5 */ /* 0x0005e20008010000 */
[----:B------:R2:W-:Y:S01]  /*6b20*/  UTMASTG.3D [UR4], [UR8] ;  /* 0x00000004080073b5 */ /* 0x0005e20008010000 */
[----:B------:R0:W-:Y:S01]  /*6b30*/  UTMACMDFLUSH ;  /* 0x00000000000079b7 */ /* 0x0001e20000000000 */
[----:B--2---:R-:W-:Y:S04]  /*6b40*/  DEPBAR.LE SB0, 0x1 ;  /* 0x000080400000791a */ /* 0x004fe80000000000 */
.L_x_116:
[----:B------:R-:W-:Y:S05]  /*6b50*/  BSYNC.RECONVERGENT B0 ;  /* 0x0000000000007941 */ /* 0x000fea0003800200 */
.L_x_115:
[----:B------:R-:W-:Y:S01]  /*6b60*/  BAR.SYNC.DEFER_BLOCKING 0x1, 0x80 ;  /* 0x0042000000007b1d */ /* 0x000fe20000010000 */
[----:B------:R-:W-:Y:S01]  /*6b70*/  ISETP.NE.AND P1, PT, R78, RZ, PT ;  /* 0x000000ff4e00720c */ /* 0x000fe20003f25270 */
[----:B------:R-:W-:Y:S01]  /*6b80*/  UISETP.NE.AND UP0, UPT, UR49, URZ, UPT ;  /* 0x000000ff3100728c */ /* 0x000fe2000bf05270 */
[----:B------:R-:W-:Y:S11]  /*6b90*/  LEA R3, R38, UR48, 0x3 ;  /* 0x0000003026037c11 */ /* 0x000ff6000f8e18ff */
[----:B------:R-:W-:Y:S01]  /*6ba0*/  @P1 SHF.L.U32 R2, R71, 0x1f, RZ ;  /* 0x0000001f47021819 */ /* 0x000fe200000006ff */
[----:B------:R-:W-:Y:S06]  /*6bb0*/  BRA.U !UP0, `(.L_x_117) ;  /* 0x0000000108247547 */ /* 0x000fec000b800000 */
[----:B------:R-:W-:Y:S01]  /*6bc0*/  IMAD.U32 R5, RZ, RZ, UR51 ;  /* 0x00000033ff057e24 */ /* 0x000fe2000f8e00ff */
[----:B------:R-:W-:Y:S01]  /*6bd0*/  MOV R0, UR37 ;  /* 0x0000002500007c02 */ /* 0x000fe20008000f00 */
[----:B------:R-:W-:Y:S03]  /*6be0*/  UIADD3 UR51, UPT, UPT, UR51, 0x1, URZ ;  /* 0x0000000133337890 */ /* 0x000fe6000fffe0ff */
[----:B------:R-:W-:Y:S01]  /*6bf0*/  @P1 LEA R5, R5, UR48, 0x3 ;  /* 0x0000003005051c11 */ /* 0x000fe2000f8e18ff */
[----:B------:R-:W-:Y:S04]  /*6c00*/  UISETP.NE.AND UP0, UPT, UR51, 0x4, UPT ;  /* 0x000000043300788c */ /* 0x000fe8000bf05270 */
[----:B------:R-:W-:Y:S01]  /*6c10*/  @P1 VIADD R5, R5, 0x50 ;  /* 0x0000005005051836 */ /* 0x000fe20000000000 */
[----:B------:R-:W-:Y:S04]  /*6c20*/  USEL UR51, UR51, URZ, UP0 ;  /* 0x000000ff33337287 */ /* 0x000fe80008000000 */
[----:B------:R-:W-:Y:S04]  /*6c30*/  @P1 PRMT R0, R0, 0x654, R5 ;  /* 0x0000065400001816 */ /* 0x000fe80000000005 */
[----:B------:R2:W-:Y:S04]  /*6c40*/  @P1 SYNCS.ARRIVE.TRANS64.RED.A1T0 RZ, [R0+URZ], RZ ;  /* 0x000000ff00ff19a7 */ /* 0x0005e800081004ff */
.L_x_117:
[----:B------:R-:W3:Y:S01]  /*6c50*/  @P1 SYNCS.PHASECHK.TRANS64.TRYWAIT P0, [R3+URZ+0x30], R2 ;  /* 0x00003002030015a7 */ /* 0x000ee200080011ff */
[----:B------:R-:W-:Y:S01]  /*6c60*/  BSSY B1, `(.L_x_118) ;  /* 0x0000012000017945 */ /* 0x000fe20003800000 */
[----:B---3--:R-:W-:Y:S03]  /*6c70*/  @P1 SEL R39, RZ, 0x1, !P0 ;  /* 0x00000001ff271807 */ /* 0x008fe60004000000 */
[----:B------:R-:W-:Y:S05]  /*6c80*/  @!P1 BRA `(.L_x_119) ;  /* 0x00000000003c9947 */ /* 0x000fea0003800000 */
[----:B------:R-:W-:Y:S01]  /*6c90*/  ISETP.NE.AND P1, PT, R80, RZ, PT ;  /* 0x000000ff5000720c */ /* 0x000fe20003f25270 */
[----:B------:R-:W-:Y:S01]  /*6ca0*/  BSSY B0, `(.L_x_120) ;  /* 0x0000009000007945 */ /* 0x000fe20003800000 */
[----:B------:R-:W-:Y:S11]  /*6cb0*/  ISETP.NE.AND P0, PT, R39, RZ, PT ;  /* 0x000000ff2700720c */ /* 0x000ff60003f05270 */
[----:B------:R-:W-:Y:S05]  /*6cc0*/  @P1 IMAD R4, R38, 0x1000, R77 ;  /* 0x0000100026041824 */ /* 0x000fea00078e024d */
[----:B------:R-:W-:Y:S05]  /*6cd0*/  @P1 IADD3 R2, PT, PT, R4, UR48, RZ ;  /* 0x0000003004021c10 */ /* 0x000fea000fffe0ff */
[----:B------:R-:W-:Y:S01]  /*6ce0*/  @P1 IMAD.IADD R2, R81, 0x1, R2 ;  /* 0x0000000151021824 */ /* 0x000fe200078e0202 */
[----:B------:R-:W-:Y:S06]  /*6cf0*/  @P0 BRA `(.L_x_121) ;  /* 0x00000000000c0947 */ /* 0x000fec0003800000 */
[----:B--2---:R-:W-:Y:S04]  /*6d00*/  SHF.L.U32 R0, R71, 0x1f, RZ ;  /* 0x0000001f47007819 */ /* 0x004fe800000006ff */
[----:B------:R-:W2:Y:S02]  /*6d10*/  SYNCS.PHASECHK.TRANS64.TRYWAIT P0, [R3+URZ+0x30], R0 ;  /* 0x00003000030075a7 */ /* 0x000ea400080011ff */
[----:B--2---:R-:W-:Y:S05]  /*6d20*/  @!P0 BRA `(.L_x_122) ;  /* 0x0000002400f48947 */ /* 0x004fea0003800000 */
.L_x_121:
[----:B------:R-:W-:Y:S05]  /*6d30*/  BSYNC B0 ;  /* 0x0000000000007941 */ /* 0x000fea0003800000 */
.L_x_120:
[----:B------:R-:W-:Y:S02]  /*6d40*/  ISETP.NE.AND P0, PT, R80, RZ, PT ;  /* 0x000000ff5000720c */ /* 0x000fe40003f05270 */
[----:B------:R-:W-:Y:S11]  /*6d50*/  IADD3 R38, PT, PT, R38, 0x1, RZ ;  /* 0x0000000126267810 */ /* 0x000ff60007ffe0ff */
[----:B------:R3:W4:Y:S04]  /*6d60*/  @P0 LDS.128 R40, [R4+UR48+0x200] ;  /* 0x0002003004280984 */ /* 0x0007280008000c00 */
[----:B------:R3:W1:Y:S02]  /*6d70*/  @P0 LDS.128 R48, [R2+0x200] ;  /* 0x0002000002300984 */ /* 0x0006640000000c00 */
.L_x_119:
[----:B------:R-:W-:Y:S05]  /*6d80*/  BSYNC B1 ;  /* 0x0000000000017941 */ /* 0x000fea0003800000 */
.L_x_118:
[----:B--2---:R-:W-:Y:S05]  /*6d90*/  VIADD R3, R34, 0x10 ;  /* 0x0000001022037836 */ /* 0x004fea0000000000 */
[----:B------:R-:W-:Y:S04]  /*6da0*/  SHF.R.U32.HI R3, RZ, 0x15, R3 ;  /* 0x00000015ff037819 */ /* 0x000fe80000011603 */
[----:B------:R-:W-:Y:S11]  /*6db0*/  LOP3.LUT P0, RZ, R3, 0x3, R66, 0x48, !PT ;  /* 0x0000000303ff7812 */ /* 0x000ff60007804842 */
[----:B------:R-:W-:Y:S02]  /*6dc0*/  @!UPT UIADD3 URZ, UPT, UPT, URZ, URZ, URZ ;  /* 0x000000fffffff290 */ /* 0x000fe4000fffe0ff */
[----:B------:R-:W-:Y:S05]  /*6dd0*/  @!P0 BRA `(.L_x_123) ;  /* 0x0000000000408947 */ /* 0x000fea0003800000 */
[----:B------:R-:W2:Y:S01]  /*6de0*/  LDCU.64 UR8, c[0x4][0x70] ;  /* 0x01000e00ff0877ac */ /* 0x000ea20008000a00 */
[----:B------:R-:W-:Y:S01]  /*6df0*/  MOV R3, 0x0 ;  /* 0x0000000000037802 */ /* 0x000fe20000000f00 */
[----:B------:R-:W-:Y:S02]  /*6e00*/  HFMA2 R12, -RZ, RZ, 0, 5.9604644775390625e-08 ;  /* 0x00000001ff0c7431 */ /* 0x000fe400000001ff */
[----:B------:R-:W-:Y:S02]  /*6e10*/  IMAD.MOV.U32 R8, RZ, RZ, 0x192 ;  /* 0x00000192ff087424 */ /* 0x000fe400078e00ff */
[----:B------:R-:W-:Y:S01]  /*6e20*/  IMAD.MOV.U32 R13, RZ, RZ, RZ ;  /* 0x000000ffff0d7224 */ /* 0x000fe200078e00ff */
[----:B------:R-:W5:Y:S01]  /*6e30*/  LDCU.64 UR6, c[0x4][0x78] ;  /* 0x01000f00ff0677ac */ /* 0x000f620008000a00 */
[----:B---3--:R-:W3:Y:S01]  /*6e40*/  LDC.64 R2, c[0x4][R3] ;  /* 0x0100000003027b82 */ /* 0x008ee20000000a00 */
[----:B------:R-:W4:Y:S01]  /*6e50*/  LDCU.64 UR4, c[0x4][0x10] ;  /* 0x01000200ff0477ac */ /* 0x000f220008000a00 */
[----:B--2---:R-:W-:Y:S01]  /*6e60*/  MOV R5, UR9 ;  /* 0x0000000900057c02 */ /* 0x004fe20008000f00 */
[----:B------:R-:W-:Y:S01]  /*6e70*/  IMAD.U32 R4, RZ, RZ, UR8 ;  /* 0x00000008ff047e24 */ /* 0x000fe2000f8e00ff */
[----:B-----5:R-:W-:Y:S01]  /*6e80*/  MOV R7, UR7 ;  /* 0x0000000700077c02 */ /* 0x020fe20008000f00 */
[----:B------:R-:W-:Y:S01]  /*6e90*/  IMAD.U32 R6, RZ, RZ, UR6 ;  /* 0x00000006ff067e24 */ /* 0x000fe2000f8e00ff */
[----:B----4-:R-:W-:Y:S01]  /*6ea0*/  MOV R11, UR5 ;  /* 0x00000005000b7c02 */ /* 0x010fe20008000f00 */
[----:B------:R-:W-:Y:S02]  /*6eb0*/  IMAD.U32 R10, RZ, RZ, UR4 ;  /* 0x00000004ff0a7e24 */ /* 0x000fe4000f8e00ff */
[----:B------:R-:W-:Y:S07]  /*6ec0*/  LEPC R20, `(.L_x_123) ;  /* 0x000000001014794e */ /* 0x000fee0000000000 */
[----:B-1-3--:R-:W-:Y:S05]  /*6ed0*/  CALL.ABS.NOINC R2 ;  /* 0x0000000002007343 */ /* 0x00afea0003c00000 */
.L_x_123:
[----:B------:R-:W-:Y:S01]  /*6ee0*/  ISETP.NE.AND P6, PT, R78, RZ, PT ;  /* 0x000000ff4e00720c */ /* 0x000fe20003fc5270 */
[----:B------:R-:W-:Y:S05]  /*6ef0*/  WARPSYNC.ALL ;  /* 0x0000000000007948 */ /* 0x000fea0003800000 */
[----:B------:R-:W-:Y:S01]  /*6f00*/  R2UR UR4, R34 ;  /* 0x00000000220472ca */ /* 0x000fe200000e0000 */
[--C-:B----4-:R-:W-:Y:S01]  /*6f10*/  HADD2.F32 R20, -RZ, R40.reuse.H0_H0 ;  /* 0x20000028ff147230 */ /* 0x110fe20000004100 */
[----:B------:R-:W-:Y:S01]  /*6f20*/  ISETP.NE.AND P0, PT, R72, RZ, PT ;  /* 0x000000ff4800720c */ /* 0x000fe20003f05270 */
[----:B------:R-:W-:Y:S01]  /*6f30*/  HADD2.F32 R21, -RZ, R40.H1_H1 ;  /* 0x30000028ff157230 */ /* 0x000fe20000004100 */
[----:B------:R-:W-:Y:S01]  /*6f40*/  MOV R82, UR51 ;  /* 0x0000003300527c02 */ /* 0x000fe20008000f00 */
[--C-:B------:R-:W-:Y:S01]  /*6f50*/  HADD2.F32 R36, -RZ, R41.reuse.H1_H1 ;  /* 0x30000029ff247230 */ /* 0x100fe20000004100 */
[----:B------:R-:W-:Y:S01]  /*6f60*/  MOV R83, UR37 ;  /* 0x0000002500537c02 */ /* 0x000fe20008000f00 */
[----:B-1----:R-:W-:Y:S01]  /*6f70*/  HADD2.F32 R37, -RZ, R48.H0_H0 ;  /* 0x20000030ff257230 */ /* 0x002fe20000004100 */
[----:B------:R-:W-:Y:S01]  /*6f80*/  @P6 LEA R82, R82, UR48, 0x3 ;  /* 0x0000003052526c11 */ /* 0x000fe2000f8e18ff */
[----:B------:R-:W-:Y:S01]  /*6f90*/  BSSY.RECONVERGENT B0, `(.L_x_124) ;  /* 0x0000052000007945 */ /* 0x000fe20003800200 */
[----:B------:R-:W-:Y:S02]  /*6fa0*/  @P6 SHF.L.U32 R88, R71, 0x1f, RZ ;  /* 0x0000001f47586819 */ /* 0x000fe400000006ff */
[----:B------:R-:W-:Y:S01]  /*6fb0*/  @P6 IADD3 R82, PT, PT, R82, 0x50, RZ ;  /* 0x0000005052526810 */ /* 0x000fe20007ffe0ff */
[----:B---3--:R-:W1:Y:S03]  /*6fc0*/  LDTM.x16 R4, tmem[UR4+0x10] ;  /* 0x00001004000479ee */ /* 0x008e660008240000 */
[----:B------:R-:W-:Y:S02]  /*6fd0*/  @P6 PRMT R82, R83, 0x654, R82 ;  /* 0x0000065453526816 */ /* 0x000fe40000000052 */
[----:B------:R-:W-:Y:S01]  /*6fe0*/  LEA R83, R38, UR48, 0x3 ;  /* 0x0000003026537c11 */ /* 0x000fe2000f8e18ff */
[C---:B-1----:R-:W-:Y:S01]  /*6ff0*/  FMUL R0, R32.reuse, R4 ;  /* 0x0000000420007220 */ /* 0x042fe20000400000 */
[C---:B------:R-:W-:Y:S01]  /*7000*/  FMUL R2, R32.reuse, R5 ;  /* 0x0000000520027220 */ /* 0x040fe20000400000 */
[C---:B------:R-:W-:Y:S01]  /*7010*/  FMUL R3, R32.reuse, R6 ;  /* 0x0000000620037220 */ /* 0x040fe20000400000 */
[C---:B------:R-:W-:Y:S01]  /*7020*/  FMUL R7, R32.reuse, R7 ;  /* 0x0000000720077220 */ /* 0x040fe20000400000 */
[C---:B------:R-:W-:Y:S01]  /*7030*/  FFMA R0, R35.reuse, R20, R0 ;  /* 0x0000001423007223 */ /* 0x040fe20000000000 */
[----:B------:R-:W-:Y:S02]  /*7040*/  HADD2.F32 R20, -RZ, R41.H0_H0 ;  /* 0x20000029ff147230 */ /* 0x000fe40000004100 */
[C---:B------:R-:W-:Y:S01]  /*7050*/  FFMA R2, R35.reuse, R21, R2 ;  /* 0x0000001523027223 */ /* 0x040fe20000000002 */
[C---:B------:R-:W-:Y:S01]  /*7060*/  FMUL R4, R32.reuse, R8 ;  /* 0x0000000820047220 */ /* 0x040fe20000400000 */
[C---:B------:R-:W-:Y:S01]  /*7070*/  FMUL R5, R32.reuse, R9 ;  /* 0x0000000920057220 */ /* 0x040fe20000400000 */
[--C-:B------:R-:W-:Y:S02]  /*7080*/  HADD2.F32 R21, -RZ, R43.reuse.H0_H0 ;  /* 0x2000002bff157230 */ /* 0x100fe40000004100 */
[C---:B------:R-:W-:Y:S01]  /*7090*/  FFMA R3, R35.reuse, R20, R3 ;  /* 0x0000001423037223 */ /* 0x040fe20000000003 */
[--C-:B------:R-:W-:Y:S02]  /*70a0*/  HADD2.F32 R20, -RZ, R42.reuse.H0_H0 ;  /* 0x2000002aff147230 */ /* 0x100fe40000004100 */
[C---:B------:R-:W-:Y:S01]  /*70b0*/  FFMA R7, R35.reuse, R36, R7 ;  /* 0x0000002423077223 */ /* 0x040fe20000000007 */
[C---:B------:R-:W-:Y:S01]  /*70c0*/  FMUL R6, R32.reuse, R10 ;  /* 0x0000000a20067220 */ /* 0x040fe20000400000 */
[----:B------:R-:W-:Y:S02]  /*70d0*/  HADD2.F32 R36, -RZ, R43.H1_H1 ;  /* 0x3000002bff247230 */ /* 0x000fe40000004100 */
[C---:B------:R-:W-:Y:S01]  /*70e0*/  FMUL R11, R32.reuse, R11 ;  /* 0x0000000b200b7220 */ /* 0x040fe20000400000 */
[C---:B------:R-:W-:Y:S01]  /*70f0*/  FFMA R4, R35.reuse, R20, R4 ;  /* 0x0000001423047223 */ /* 0x040fe20000000004 */
[----:B------:R-:W-:Y:S02]  /*7100*/  HADD2.F32 R20, -RZ, R42.H1_H1 ;  /* 0x3000002aff147230 */ /* 0x000fe40000004100 */
[C---:B------:R-:W-:Y:S01]  /*7110*/  FMUL R8, R32.reuse, R12 ;  /* 0x0000000c20087220 */ /* 0x040fe20000400000 */
[C---:B------:R-:W-:Y:S01]  /*7120*/  FMUL R9, R32.reuse, R13 ;  /* 0x0000000d20097220 */ /* 0x040fe20000400000 */
[C---:B------:R-:W-:Y:S01]  /*7130*/  FMUL R10, R32.reuse, R14 ;  /* 0x0000000e200a7220 */ /* 0x040fe20000400000 */
[C---:B------:R-:W-:Y:S01]  /*7140*/  FMUL R15, R32.reuse, R15 ;  /* 0x0000000f200f7220 */ /* 0x040fe20000400000 */
[C---:B------:R-:W-:Y:S01]  /*7150*/  FFMA R5, R35.reuse, R20, R5 ;  /* 0x0000001423057223 */ /* 0x040fe20000000005 */
[----:B------:R-:W-:Y:S02]  /*7160*/  HADD2.F32 R20, -RZ, R48.H1_H1 ;  /* 0x30000030ff147230 */ /* 0x000fe40000004100 */
[C---:B------:R-:W-:Y:S01]  /*7170*/  FFMA R6, R35.reuse, R21, R6 ;  /* 0x0000001523067223 */ /* 0x040fe20000000006 */
[C---:B------:R-:W-:Y:S01]  /*7180*/  FFMA R11, R35.reuse, R36, R11 ;  /* 0x00000024230b7223 */ /* 0x040fe2000000000b */
[C---:B------:R-:W-:Y:S01]  /*7190*/  FFMA R8, R35.reuse, R37, R8 ;  /* 0x0000002523087223 */ /* 0x040fe20000000008 */
[--C-:B------:R-:W-:Y:S02]  /*71a0*/  HADD2.F32 R21, -RZ, R49.reuse.H0_H0 ;  /* 0x20000031ff157230 */ /* 0x100fe40000004100 */
[C---:B------:R-:W-:Y:S01]  /*71b0*/  FFMA R9, R35.reuse, R20, R9 ;  /* 0x0000001423097223 */ /* 0x040fe20000000009 */
[----:B------:R-:W-:Y:S02]  /*71c0*/  HADD2.F32 R20, -RZ, R49.H1_H1 ;  /* 0x30000031ff147230 */ /* 0x000fe40000004100 */
[C---:B------:R-:W-:Y:S01]  /*71d0*/  FMUL R12, R32.reuse, R16 ;  /* 0x00000010200c7220 */ /* 0x040fe20000400000 */
[C---:B------:R-:W-:Y:S01]  /*71e0*/  FMUL R13, R32.reuse, R17 ;  /* 0x00000011200d7220 */ /* 0x040fe20000400000 */
[C---:B------:R-:W-:Y:S01]  /*71f0*/  FFMA R10, R35.reuse, R21, R10 ;  /* 0x00000015230a7223 */ /* 0x040fe2000000000a */
[--C-:B------:R-:W-:Y:S02]  /*7200*/  HADD2.F32 R21, -RZ, R50.reuse.H0_H0 ;  /* 0x20000032ff157230 */ /* 0x100fe40000004100 */
[C---:B------:R-:W-:Y:S01]  /*7210*/  FFMA R15, R35.reuse, R20, R15 ;  /* 0x00000014230f7223 */ /* 0x040fe2000000000f */
[----:B------:R-:W-:Y:S02]  /*7220*/  HADD2.F32 R20, -RZ, R50.H1_H1 ;  /* 0x30000032ff147230 */ /* 0x000fe40000004100 */
[C---:B------:R-:W-:Y:S01]  /*7230*/  FMUL R14, R32.reuse, R18 ;  /* 0x00000012200e7220 */ /* 0x040fe20000400000 */
[--C-:B------:R-:W-:Y:S02]  /*7240*/  HADD2.F32 R37, -RZ, R51.reuse.H0_H0 ;  /* 0x20000033ff257230 */ /* 0x100fe40000004100 */
[----:B------:R-:W-:Y:S01]  /*7250*/  FMUL R19, R32, R19 ;  /* 0x0000001320137220 */ /* 0x000fe20000400000 */
[----:B------:R-:W-:Y:S01]  /*7260*/  HADD2.F32 R36, -RZ, R51.H1_H1 ;  /* 0x30000033ff247230 */ /* 0x000fe20000004100 */
        /* <DEDUP_REMOVED lines=22> */
[----:B------:R-:W-:Y:S02]  /*73d0*/  UIADD3 UR12, UP0, UPT, UR52, 0x680, URZ ;  /* 0x00000680340c7890 */ /* 0x000fe4000ff1e0ff */
[----:B------:R-:W-:Y:S02]  /*73e0*/  UIADD3 UR9, UPT, UPT, UR41, 0x10, URZ ;  /* 0x0000001029097890 */ /* 0x000fe4000fffe0ff */
[----:B------:R-:W-:Y:S02]  /*73f0*/  UIADD3 UR8, UPT, UPT, UR48, 0x1200, URZ ;  /* 0x0000120030087890 */ /* 0x000fe4000fffe0ff */
[----:B------:R-:W-:Y:S01]  /*7400*/  UIADD3.X UR13, UPT, UPT, URZ, UR53, URZ, UP0, !UPT ;  /* 0x00000035ff0d7290 */ /* 0x000fe200087fe4ff */
[----:B------:R-:W-:Y:S01]  /*7410*/  UMOV UR10, UR42 ;  /* 0x0000002a000a7c82 */ /* 0x000fe20008000000 */
[----:B------:R-:W-:Y:S01]  /*7420*/  UMOV UR11, UR36 ;  /* 0x00000024000b7c82 */ /* 0x000fe20008000000 */
[----:B------:R-:W-:Y:S02]  /*7430*/  UIADD3 UR5, UPT, UPT, UR41, 0x50, URZ ;  /* 0x0000005029057890 */ /* 0x000fe4000fffe0ff */
[----:B------:R-:W-:Y:S01]  /*7440*/  UIADD3 UR4, UPT, UPT, UR48, 0x1a00, URZ ;  /* 0x00001a0030047890 */ /* 0x000fe2000fffe0ff */
[----:B------:R-:W-:Y:S03]  /*7450*/  UMOV UR6, UR42 ;  /* 0x0000002a00067c82 */ /* 0x000fe60008000000 */
[----:B------:R2:W-:Y:S01]  /*7460*/  UTMASTG.3D [UR8], [UR12] ;  /* 0x000000080c0073b5 */ /* 0x0005e20008010000 */
[----:B------:R-:W-:Y:S04]  /*7470*/  UMOV UR7, UR36 ;  /* 0x0000002400077c82 */ /* 0x000fe80008000000 */
[----:B------:R2:W-:Y:S01]  /*7480*/  UTMASTG.3D [UR4], [UR12] ;  /* 0x000000040c0073b5 */ /* 0x0005e20008010000 */
[----:B------:R0:W-:Y:S01]  /*7490*/  UTMACMDFLUSH ;  /* 0x00000000000079b7 */ /* 0x0001e20000000000 */
[----:B--2---:R-:W-:Y:S04]  /*74a0*/  DEPBAR.LE SB0, 0x1 ;  /* 0x000080400000791a */ /* 0x004fe80000000000 */
.L_x_125:
[----:B------:R-:W-:Y:S05]  /*74b0*/  BSYNC.RECONVERGENT B0 ;  /* 0x0000000000007941 */ /* 0x000fea0003800200 */
.L_x_124:
[----:B------:R-:W-:Y:S01]  /*74c0*/  BAR.SYNC.DEFER_BLOCKING 0x1, 0x80 ;  /* 0x0042000000007b1d */ /* 0x000fe20000010000 */
[----:B------:R-:W-:Y:S04]  /*74d0*/  UIADD3 UR40, UPT, UPT, UR51, 0x1, URZ ;  /* 0x0000000133287890 */ /* 0x000fe8000fffe0ff */
[----:B------:R-:W-:Y:S04]  /*74e0*/  UISETP.NE.AND UP0, UPT, UR40, 0x4, UPT ;  /* 0x000000042800788c */ /* 0x000fe8000bf05270 */
[----:B------:R-:W-:Y:S01]  /*74f0*/  USEL UR40, UR40, URZ, UP0 ;  /* 0x000000ff28287287 */ /* 0x000fe20008000000 */
[----:B------:R2:W-:Y:S01]  /*7500*/  @P6 SYNCS.ARRIVE.TRANS64.RED.A1T0 RZ, [R82+URZ], RZ ;  /* 0x000000ff52ff69a7 */ /* 0x0005e200081004ff */
[----:B------:R-:W-:Y:S01]  /*7510*/  BSSY B1, `(.L_x_126) ;  /* 0x0000013000017945 */ /* 0x000fe20003800000 */
[----:B------:R-:W3:Y:S02]  /*7520*/  @P6 SYNCS.PHASECHK.TRANS64.TRYWAIT P0, [R83+URZ+0x30], R88 ;  /* 0x00003058530065a7 */ /* 0x000ee400080011ff */
[----:B---3--:R-:W-:Y:S01]  /*7530*/  @P6 SEL R39, RZ, 0x1, !P0 ;  /* 0x00000001ff276807 */ /* 0x008fe20004000000 */
[----:B--2---:R-:W-:Y:S06]  /*7540*/  @!P6 BRA `(.L_x_127) ;  /* 0x00000000003ce947 */ /* 0x004fec0003800000 */
[----:B------:R-:W-:Y:S01]  /*7550*/  ISETP.NE.AND P1, PT, R80, RZ, PT ;  /* 0x000000ff5000720c */ /* 0x000fe20003f25270 */
[----:B------:R-:W-:Y:S01]  /*7560*/  BSSY B0, `(.L_x_128) ;  /* 0x0000009000007945 */ /* 0x000fe20003800000 */
[----:B------:R-:W-:Y:S11]  /*7570*/  ISETP.NE.AND P0, PT, R39, RZ, PT ;  /* 0x000000ff2700720c */ /* 0x000ff60003f05270 */
[----:B------:R-:W-:Y:S05]  /*7580*/  @P1 IMAD R2, R38, 0x1000, R77 ;  /* 0x0000100026021824 */ /* 0x000fea00078e024d */
[----:B------:R-:W-:Y:S05]  /*7590*/  @P1 IADD3 R0, PT, PT, R2, UR48, RZ ;  /* 0x0000003002001c10 */ /* 0x000fea000fffe0ff */
[----:B------:R-:W-:Y:S01]  /*75a0*/  @P1 IMAD.IADD R0, R81, 0x1, R0 ;  /* 0x0000000151001824 */ /* 0x000fe200078e0200 */
[----:B------:R-:W-:Y:S06]  /*75b0*/  @P0 BRA `(.L_x_129) ;  /* 0x00000000000c0947 */ /* 0x000fec0003800000 */
[----:B------:R-:W-:Y:S04]  /*75c0*/  SHF.L.U32 R4, R71, 0x1f, RZ ;  /* 0x0000001f47047819 */ /* 0x000fe800000006ff */
[----:B------:R-:W2:Y:S02]  /*75d0*/  SYNCS.PHASECHK.TRANS64.TRYWAIT P0, [R83+URZ+0x30], R4 ;  /* 0x00003004530075a7 */ /* 0x000ea400080011ff */
[----:B--2---:R-:W-:Y:S05]  /*75e0*/  @!P0 BRA `(.L_x_130) ;  /* 0x0000001c00d88947 */ /* 0x004fea0003800000 */
.L_x_129:
[----:B------:R-:W-:Y:S05]  /*75f0*/  BSYNC B0 ;  /* 0x0000000000007941 */ /* 0x000fea0003800000 */
.L_x_128:
[----:B------:R-:W-:Y:S02]  /*7600*/  ISETP.NE.AND P0, PT, R80, RZ, PT ;  /* 0x000000ff5000720c */ /* 0x000fe40003f05270 */
[----:B------:R-:W-:Y:S11]  /*7610*/  IADD3 R38, PT, PT, R38, 0x1, RZ ;  /* 0x0000000126267810 */ /* 0x000ff60007ffe0ff */
[----:B------:R3:W4:Y:S04]  /*7620*/  @P0 LDS.128 R40, [R2+UR48+0x200] ;  /* 0x0002003002280984 */ /* 0x0007280008000c00 */
[----:B------:R3:W1:Y:S02]  /*7630*/  @P0 LDS.128 R48, [R0+0x200] ;  /* 0x0002000000300984 */ /* 0x0006640000000c00 */
.L_x_127:
[----:B------:R-:W-:Y:S05]  /*7640*/  BSYNC B1 ;  /* 0x0000000000017941 */ /* 0x000fea0003800000 */
.L_x_126:
[----:B------:R-:W-:Y:S05]  /*7650*/  VIADD R3, R34, 0x20 ;  /* 0x0000002022037836 */ /* 0x000fea0000000000 */
[----:B------:R-:W-:Y:S04]  /*7660*/  SHF.R.U32.HI R3, RZ, 0x15, R3 ;  /* 0x00000015ff037819 */ /* 0x000fe80000011603 */
[----:B------:R-:W-:Y:S11]  /*7670*/  LOP3.LUT P0, RZ, R3, 0x3, R66, 0x48, !PT ;  /* 0x0000000303ff7812 */ /* 0x000ff60007804842 */
[----:B------:R-:W-:Y:S02]  /*7680*/  @!UPT UIADD3 URZ, UPT, UPT, URZ, URZ, URZ ;  /* 0x000000fffffff290 */ /* 0x000fe4000fffe0ff */
[----:B------:R-:W-:Y:S05]  /*7690*/  @!P0 BRA `(.L_x_131) ;  /* 0x0000000000408947 */ /* 0x000fea0003800000 */
[----:B------:R-:W5:Y:S01]  /*76a0*/  LDCU.64 UR8, c[0x4][0x70] ;  /* 0x01000e00ff0877ac */ /* 0x000f620008000a00 */
[----:B------:R-:W-:Y:S01]  /*76b0*/  MOV R3, 0x0 ;  /* 0x0000000000037802 */ /* 0x000fe20000000f00 */
[----:B------:R-:W-:Y:S02]  /*76c0*/  HFMA2 R12, -RZ, RZ, 0, 5.9604644775390625e-08 ;  /* 0x00000001ff0c7431 */ /* 0x000fe400000001ff */
[----:B------:R-:W-:Y:S02]  /*76d0*/  IMAD.MOV.U32 R8, RZ, RZ, 0x192 ;  /* 0x00000192ff087424 */ /* 0x000fe400078e00ff */
[----:B------:R-:W-:Y:S01]  /*76e0*/  IMAD.MOV.U32 R13, RZ, RZ, RZ ;  /* 0x000000ffff0d7224 */ /* 0x000fe200078e00ff */
[----:B------:R-:W4:Y:S01]  /*76f0*/  LDCU.64 UR6, c[0x4][0x78] ;  /* 0x01000f00ff0677ac */ /* 0x000f220008000a00 */
[----:B---3--:R-:W3:Y:S01]  /*7700*/  LDC.64 R2, c[0x4][R3] ;  /* 0x0100000003027b82 */ /* 0x008ee20000000a00 */
[----:B------:R-:W1:Y:S01]  /*7710*/  LDCU.64 UR4, c[0x4][0x10] ;  /* 0x01000200ff0477ac */ /* 0x000e620008000a00 */
[----:B-----5:R-:W-:Y:S01]  /*7720*/  MOV R5, UR9 ;  /* 0x0000000900057c02 */ /* 0x020fe20008000f00 */
[----:B--2---:R-:W-:Y:S01]  /*7730*/  IMAD.U32 R4, RZ, RZ, UR8 ;  /* 0x00000008ff047e24 */ /* 0x004fe2000f8e00ff */
[----:B----4-:R-:W-:Y:S01]  /*7740*/  MOV R7, UR7 ;  /* 0x0000000700077c02 */ /* 0x010fe20008000f00 */
[----:B------:R-:W-:Y:S01]  /*7750*/  IMAD.U32 R6, RZ, RZ, UR6 ;  /* 0x00000006ff067e24 */ /* 0x000fe2000f8e00ff */
[----:B-1----:R-:W-:Y:S01]  /*7760*/  MOV R11, UR5 ;  /* 0x00000005000b7c02 */ /* 0x002fe20008000f00 */
[----:B------:R-:W-:Y:S02]  /*7770*/  IMAD.U32 R10, RZ, RZ, UR4 ;  /* 0x00000004ff0a7e24 */ /* 0x000fe4000f8e00ff */
[----:B------:R-:W-:Y:S07]  /*7780*/  LEPC R20, `(.L_x_131) ;  /* 0x000000001014794e */ /* 0x000fee0000000000 */
[----:B---3--:R-:W-:Y:S05]  /*7790*/  CALL.ABS.NOINC R2 ;  /* 0x0000000002007343 */ /* 0x008fea0003c00000 */
.L_x_131:
        /* <DEDUP_REMOVED lines=8> */
[----:B--2---:R-:W-:Y:S01]  /*7820*/  MOV R83, UR37 ;  /* 0x0000002500537c02 */ /* 0x004fe20008000f00 */
[----:B-1----:R-:W-:Y:S01]  /*7830*/  HADD2.F32 R37, -RZ, R48.H0_H0 ;  /* 0x20000030ff257230 */ /* 0x002fe20000004100 */
[----:B------:R-:W-:Y:S01]  /*7840*/  @P6 LEA R82, R82, UR48, 0x3 ;  /* 0x0000003052526c11 */ /* 0x000fe2000f8e18ff */
[----:B------:R-:W-:Y:S01]  /*7850*/  BSSY.RECONVERGENT B0, `(.L_x_132) ;  /* 0x0000052000007945 */ /* 0x000fe20003800200 */
[----:B------:R-:W-:Y:S02]  /*7860*/  LEA R88, R38, UR48, 0x3 ;  /* 0x0000003026587c11 */ /* 0x000fe4000f8e18ff */
[----:B------:R-:W-:Y:S01]  /*7870*/  @P6 IADD3 R82, PT, PT, R82, 0x50, RZ ;  /* 0x0000005052526810 */ /* 0x000fe20007ffe0ff */
[----:B------:R-:W3:Y:S03]  /*7880*/  LDTM.x16 R4, tmem[UR4+0x20] ;  /* 0x00002004000479ee */ /* 0x000ee60008240000 */
[----:B------:R-:W-:Y:S02]  /*7890*/  @P6 PRMT R82, R83, 0x654, R82 ;  /* 0x0000065453526816 */ /* 0x000fe40000000052 */
[----:B------:R-:W-:Y:S01]  /*78a0*/  @P6 SHF.L.U32 R83, R71, 0x1f, RZ ;  /* 0x0000001f47536819 */ /* 0x000fe200000006ff */
[C---:B---3--:R-:W-:Y:S01]  /*78b0*/  FMUL R0, R32.reuse, R4 ;  /* 0x0000000420007220 */ /* 0x048fe20000400000 */
        /* <DEDUP_REMOVED lines=75> */
.L_x_133:
[----:B------:R-:W-:Y:S05]  /*7d70*/  BSYNC.RECONVERGENT B0 ;  /* 0x0000000000007941 */ /* 0x000fea0003800200 */
.L_x_132:
        /* <DEDUP_REMOVED lines=19> */
.L_x_137:
[----:B------:R-:W-:Y:S05]  /*7eb0*/  BSYNC B0 ;  /* 0x0000000000007941 */ /* 0x000fea0003800000 */
.L_x_136:
[----:B------:R-:W-:Y:S11]  /*7ec0*/  ISETP.NE.AND P0, PT, R80, RZ, PT ;  /* 0x000000ff5000720c */ /* 0x000ff60003f05270 */
[----:B------:R-:W-:Y:S02]  /*7ed0*/  @!UPT UIADD3 URZ, UPT, UPT, URZ, URZ, URZ ;  /* 0x000000fffffff290 */ /* 0x000fe4000fffe0ff */
[----:B------:R3:W4:Y:S04]  /*7ee0*/  @P0 LDS.128 R40, [R38+UR48+0x200] ;  /* 0x0002003026280984 */ /* 0x0007280008000c00 */
[----:B------:R3:W1:Y:S02]  /*7ef0*/  @P0 LDS.128 R48, [R81+0x200] ;  /* 0x0002000051300984 */ /* 0x0006640000000c00 */
.L_x_135:
[----:B------:R-:W-:Y:S05]  /*7f00*/  BSYNC B1 ;  /* 0x0000000000017941 */ /* 0x000fea0003800000 */
.L_x_134:
        /* <DEDUP_REMOVED lines=11> */
[----:B------:R-:W1:Y:S01]  /*7fc0*/  LDC.64 R2, c[0x4][R3] ;  /* 0x0100000003027b82 */ /* 0x000e620000000a00 */
[----:B------:R-:W3:Y:S01]  /*7fd0*/  LDCU.64 UR4, c[0x4][0x10] ;  /* 0x01000200ff0477ac */ /* 0x000ee20008000a00 */
[----:B--2---:R-:W-:Y:S01]  /*7fe0*/  MOV R5, UR9 ;  /* 0x0000000900057c02 */ /* 0x004fe20008000f00 */
[----:B------:R-:W-:Y:S01]  /*7ff0*/  IMAD.U32 R4, RZ, RZ, UR8 ;  /* 0x00000008ff047e24 */ /* 0x000fe2000f8e00ff */
[----:B-----5:R-:W-:Y:S01]  /*8000*/  MOV R7, UR7 ;  /* 0x0000000700077c02 */ /* 0x020fe20008000f00 */
[----:B------:R-:W-:Y:S01]  /*8010*/  IMAD.U32 R6, RZ, RZ, UR6 ;  /* 0x00000006ff067e24 */ /* 0x000fe2000f8e00ff */
[----:B---3--:R-:W-:Y:S01]  /*8020*/  MOV R11, UR5 ;  /* 0x00000005000b7c02 */ /* 0x008fe20008000f00 */
[----:B------:R-:W-:Y:S02]  /*8030*/  IMAD.U32 R10, RZ, RZ, UR4 ;  /* 0x00000004ff0a7e24 */ /* 0x000fe4000f8e00ff */
[----:B------:R-:W-:Y:S07]  /*8040*/  LEPC R20, `(.L_x_139) ;  /* 0x000000001014794e */ /* 0x000fee0000000000 */
[----:B-1--4-:R-:W-:Y:S05]  /*8050*/  CALL.ABS.NOINC R2 ;  /* 0x0000000002007343 */ /* 0x012fea0003c00000 */
.L_x_139:
[----:B------:R-:W-:Y:S01]  /*8060*/  ISETP.NE.AND P0, PT, R72, RZ, PT ;  /* 0x000000ff4800720c */ /* 0x000fe20003f05270 */
[----:B------:R-:W-:Y:S05]  /*8070*/  WARPSYNC.ALL ;  /* 0x0000000000007948 */ /* 0x000fea0003800000 */
[----:B------:R-:W-:Y:S01]  /*8080*/  R2UR UR4, R34 ;  /* 0x00000000220472ca */ /* 0x000fe200000e0000 */
[--C-:B----4-:R-:W-:Y:S01]  /*8090*/  HADD2.F32 R20, -RZ, R40.reuse.H0_H0 ;  /* 0x20000028ff147230 */ /* 0x110fe20000004100 */
[----:B------:R-:W-:Y:S01]  /*80a0*/  IADD3 R74, PT, PT, R74, 0xc0, RZ ;  /* 0x000000c04a4a7810 */ /* 0x000fe20007ffe0ff */
[----:B------:R-:W-:Y:S01]  /*80b0*/  HADD2.F32 R36, -RZ, R40.H1_H1 ;  /* 0x30000028ff247230 */ /* 0x000fe20000004100 */
[----:B------:R-:W-:Y:S01]  /*80c0*/  BSSY.RECONVERGENT B0, `(.L_x_140) ;  /* 0x0000053000007945 */ /* 0x000fe20003800200 */
[--C-:B------:R-:W-:Y:S01]  /*80d0*/  HADD2.F32 R21, -RZ, R41.reuse.H0_H0 ;  /* 0x20000029ff157230 */ /* 0x100fe20000004100 */
[----:B------:R-:W-:Y:S01]  /*80e0*/  LOP3.LUT R74, R74, 0xfefffff8, RZ, 0xc0, !PT ;  /* 0xfefffff84a4a7812 */ /* 0x000fe200078ec0ff */
[----:B---3--:R-:W-:Y:S02]  /*80f0*/  HADD2.F32 R38, -RZ, R41.H1_H1 ;  /* 0x30000029ff267230 */ /* 0x008fe40000004100 */
[--C-:B------:R-:W-:Y:S02]  /*8100*/  HADD2.F32 R37, -RZ, R42.reuse.H0_H0 ;  /* 0x2000002aff257230 */ /* 0x100fe40000004100 */
[----:B------:R-:W-:Y:S02]  /*8110*/  HADD2.F32 R40, -RZ, R42.H1_H1 ;  /* 0x3000002aff287230 */ /* 0x000fe40000004100 */
[----:B------:R-:W2:Y:S01]  /*8120*/  LDTM.x16 R4, tmem[UR4+0x30] ;  /* 0x00003004000479ee */ /* 0x000ea20008240000 */
[----:B------:R-:W-:Y:S01]  /*8130*/  NOP ;  /* 0x0000000000007918 */ /* 0x000fe20000000000 */
[----:B--2---:R2:W-:Y:S01]  /*8140*/  SYNCS.ARRIVE.TRANS64.RED.A1T0 RZ, [R74+URZ], RZ ;  /* 0x000000ff4aff79a7 */ /* 0x0045e200081004ff */
[--C-:B------:R-:W-:Y:S02]  /*8150*/  HADD2.F32 R39, -RZ, R43.reuse.H0_H0 ;  /* 0x2000002bff277230 */ /* 0x100fe40000004100 */
[----:B------:R-:W-:Y:S02]  /*8160*/  HADD2.F32 R42, -RZ, R43.H1_H1 ;  /* 0x3000002bff2a7230 */ /* 0x000fe40000004100 */
[--C-:B-1----:R-:W-:Y:S02]  /*8170*/  HADD2.F32 R41, -RZ, R48.reuse.H0_H0 ;  /* 0x20000030ff297230 */ /* 0x102fe40000004100 */
[----:B------:R-:W-:Y:S02]  /*8180*/  HADD2.F32 R43, -RZ, R48.H1_H1 ;  /* 0x30000030ff2b7230 */ /* 0x000fe40000004100 */
[--C-:B------:R-:W-:Y:S02]  /*8190*/  HADD2.F32 R44, -RZ, R49.reuse.H0_H0 ;  /* 0x20000031ff2c7230 */ /* 0x100fe40000004100 */
[----:B------:R-:W-:Y:S02]  /*81a0*/  HADD2.F32 R46, -RZ, R49.H1_H1 ;  /* 0x30000031ff2e7230 */ /* 0x000fe40000004100 */
[--C-:B------:R-:W-:Y:S02]  /*81b0*/  HADD2.F32 R45, -RZ, R50.reuse.H0_H0 ;  /* 0x20000032ff2d7230 */ /* 0x100fe40000004100 */
[----:B------:R-:W-:Y:S02]  /*81c0*/  HADD2.F32 R48, -RZ, R50.H1_H1 ;  /* 0x30000032ff307230 */ /* 0x000fe40000004100 */
[--C-:B------:R-:W-:Y:S02]  /*81d0*/  HADD2.F32 R47, -RZ, R51.reuse.H0_H0 ;  /* 0x20000033ff2f7230 */ /* 0x100fe40000004100 */
[----:B------:R-:W-:Y:S02]  /*81e0*/  HADD2.F32 R50, -RZ, R51.H1_H1 ;  /* 0x30000033ff327230 */ /* 0x000fe40000004100 */
[C---:B------:R-:W-:Y:S01]  /*81f0*/  FMUL R4, R32.reuse, R4 ;  /* 0x0000000420047220 */ /* 0x040fe20000400000 */
[C---:B------:R-:W-:Y:S01]  /*8200*/  FMUL R5, R32.reuse, R5 ;  /* 0x0000000520057220 */ /* 0x040fe20000400000 */
[C---:B------:R-:W-:Y:S01]  /*8210*/  FMUL R6, R32.reuse, R6 ;  /* 0x0000000620067220 */ /* 0x040fe20000400000 */
[C---:B------:R-:W-:Y:S01]  /*8220*/  FMUL R7, R32.reuse, R7 ;  /* 0x0000000720077220 */ /* 0x040fe20000400000 */
[C---:B------:R-:W-:Y:S01]  /*8230*/  FFMA R4, R35.reuse, R20, R4 ;  /* 0x0000001423047223 */ /* 0x040fe20000000004 */
        /* <DEDUP_REMOVED lines=21> */
[----:B------:R-:W-:Y:S01]  /*8390*/  FFMA R15, R35, R46, R15 ;  /* 0x0000002e230f7223 */ /* 0x000fe2000000000f */
        /* <DEDUP_REMOVED lines=20> */
[----:B-1----:R-:W1:Y:S02]  /*84e0*/  FENCE.VIEW.ASYNC.S ;  /* 0x00000000000073c6 */ /* 0x002e640000000000 */
[----:B-1----:R-:W-:Y:S06]  /*84f0*/  BAR.SYNC.DEFER_BLOCKING 0x1, 0x80 ;  /* 0x0042000000007b1d */ /* 0x002fec0000010000 */
        /* <DEDUP_REMOVED lines=14> */
[----:B-1----:R-:W-:Y:S04]  /*85e0*/  DEPBAR.LE SB0, 0x1 ;  /* 0x000080400000791a */ /* 0x002fe80000000000 */
.L_x_141:
[----:B------:R-:W-:Y:S05]  /*85f0*/  BSYNC.RECONVERGENT B0 ;  /* 0x0000000000007941 */ /* 0x000fea0003800200 */
.L_x_140:
[----:B------:R-:W-:Y:S01]  /*8600*/  BAR.SYNC.DEFER_BLOCKING 0x1, 0x80 ;  /* 0x0042000000007b1d */ /* 0x000fe20000010000 */
[----:B------:R-:W-:Y:S01]  /*8610*/  UISETP.NE.AND UP0, UPT, UR49, -0x4, UPT ;  /* 0xfffffffc3100788c */ /* 0x000fe2000bf05270 */
[----:B------:R-:W-:Y:S08]  /*8620*/  IADD3 R0, PT, PT, R30, 0x1, RZ ;  /* 0x000000011e007810 */ /* 0x000ff00007ffe0ff */
[----:B------:R-:W-:Y:S05]  /*8630*/  BRA.U !UP0, `(.L_x_142) ;  /* 0x0000000108287547 */ /* 0x000fea000b800000 */
[----:B------:R-:W-:Y:S01]  /*8640*/  ISETP.NE.AND P0, PT, R78, RZ, PT ;  /* 0x000000ff4e00720c */ /* 0x000fe20003f05270 */
[----:B------:R-:W-:Y:S01]  /*8650*/  IMAD.U32 R3, RZ, RZ, UR51 ;  /* 0x00000033ff037e24 */ /* 0x000fe2000f8e00ff */
[----:B------:R-:W-:Y:S01]  /*8660*/  UIADD3 UR51, UPT, UPT, UR51, 0x1, URZ ;  /* 0x0000000133337890 */ /* 0x000fe2000fffe0ff */
[----:B------:R-:W-:Y:S03]  /*8670*/  IMAD.U32 R2, RZ, RZ, UR37 ;  /* 0x00000025ff027e24 */ /* 0x000fe6000f8e00ff */
[----:B------:R-:W-:Y:S04]  /*8680*/  UISETP.NE.AND UP0, UPT, UR51, 0x4, UPT ;  /* 0x000000043300788c */ /* 0x000fe8000bf05270 */
[----:B------:R-:W-:Y:S03]  /*8690*/  USEL UR51, UR51, URZ, UP0 ;  /* 0x000000ff33337287 */ /* 0x000fe60008000000 */
[----:B------:R-:W-:Y:S05]  /*86a0*/  @P0 LEA R3, R3, UR48, 0x3 ;  /* 0x0000003003030c11 */ /* 0x000fea000f8e18ff */
[----:B------:R-:W-:Y:S05]  /*86b0*/  @P0 VIADD R3, R3, 0x50 ;  /* 0x0000005003030836 */ /* 0x000fea0000000000 */
[----:B------:R-:W-:Y:S04]  /*86c0*/  @P0 PRMT R2, R2, 0x654, R3 ;  /* 0x0000065402020816 */ /* 0x000fe80000000003 */
[----:B------:R1:W-:Y:S03]  /*86d0*/  @P0 SYNCS.ARRIVE.TRANS64.RED.A1T0 RZ, [R2+URZ], RZ ;  /* 0x000000ff02ff09a7 */ /* 0x0003e600081004ff */
.L_x_142:
[----:B------:R-:W-:Y:S01]  /*86e0*/  ISETP.NE.AND P2, PT, R73, RZ, PT ;  /* 0x000000ff4900720c */ /* 0x000fe20003f45270 */
[----:B------:R-:W-:Y:S01]  /*86f0*/  UIADD3 UR49, UPT, UPT, UR49, 0x4, URZ ;  /* 0x0000000431317890 */ /* 0x000fe2000fffe0ff */
[----:B------:R-:W-:Y:S01]  /*8700*/  ISETP.NE.AND P0, PT, R76, 0x2, PT ;  /* 0x000000024c00780c */ /* 0x000fe20003f05270 */
[----:B------:R-:W-:Y:S01]  /*8710*/  IMAD.IADD R20, R29, 0x1, R58 ;  /* 0x000000011d147824 */ /* 0x000fe200078e023a */
[----:B------:R-:W-:Y:S01]  /*8720*/  ISETP.NE.AND P1, PT, R0, 0x4, PT ;  /* 0x000000040000780c */ /* 0x000fe20003f25270 */
[----:B------:R-:W-:Y:S01]  /*8730*/  IMAD.IADD R21, R31, 0x1, R60 ;  /* 0x000000011f157824 */ /* 0x000fe200078e023c */
[----:B-1----:R-:W-:Y:S02]  /*8740*/  SEL R2, RZ, 0x1, P0 ;  /* 0x00000001ff027807 */ /* 0x002fe40000000000 */
[----:B------:R-:W-:Y:S02]  /*8750*/  SEL R3, RZ, 0x1, P1 ;  /* 0x00000001ff037807 */ /* 0x000fe40000800000 */
[----:B------:R-:W-:Y:S02]  /*8760*/  LOP3.LUT R69, R69, R2, RZ, 0x3c, !PT ;  /* 0x0000000245457212 */ /* 0x000fe400078e3cff */
[----:B------:R-:W-:Y:S02]  /*8770*/  LOP3.LUT R70, R70, R3, RZ, 0x3c, !PT ;  /* 0x0000000346467212 */ /* 0x000fe400078e3cff */
[----:B------:R-:W-:Y:S02]  /*8780*/  @P2 R2UR UR36, R68 ;  /* 0x00000000442422ca */ /* 0x000fe400000e0000 */
[----:B------:R-:W-:Y:S02]  /*8790*/  SEL R76, R76, RZ, P0 ;  /* 0x000000ff4c4c7207 */ /* 0x000fe40000000000 */
[----:B------:R-:W-:Y:S01]  /*87a0*/  SEL R30, R0, RZ, P1 ;  /* 0x000000ff001e7207 */ /* 0x000fe20000800000 */
[----:B------:R-:W-:Y:S10]  /*87b0*/  @P2 BRA `(.L_x_143) ;  /* 0xffffffcc00d42947 */ /* 0x000ff4000383ffff */
[----:B------:R-:W-:-:S09]  /*87c0*/  UISETP.NE.AND UP0, UPT, UR50, URZ, UPT ;  /* 0x000000ff3200728c */ /* 0x000fd2000bf05270 */
[----:B------:R-:W-:Y:S05]  /*87d0*/  BRA.U !UP0, `(.L_x_144) ;  /* 0x0000000108487547 */ /* 0x000fea000b800000 */
[----:B------:R-:W1:Y:S02]  /*87e0*/  LDCU.64 UR4, c[0x0][0x890] ;  /* 0x00011200ff0477ac */ /* 0x000e640008000a00 */
[----:B-1----:R-:W-:-:S04]  /*87f0*/  UISETP.NE.U32.AND UP0, UPT, UR4, URZ, UPT ;  /* 0x000000ff0400728c */ /* 0x002fc8000bf05070 */
[----:B------:R-:W-:-:S09]  /*8800*/  UISETP.NE.AND.EX UP0, UPT, UR5, URZ, UPT, UP0 ;  /* 0x000000ff0500728c */ /* 0x000fd2000bf05300 */
[----:B------:R-:W-:Y:S05]  /*8810*/  BRA.U UP0, `(.L_x_145) ;  /* 0x00000001000c7547 */ /* 0x000fea000b800000 */
[----:B------:R-:W-:-:S13]  /*8820*/  FSETP.NEU.AND P0, PT, R35, RZ, PT ;  /* 0x000000ff2300720b */ /* 0x000fda0003f0d000 */
[----:B------:R-:W-:Y:S05]  /*8830*/  @!P0 EXIT ;  /* 0x000000000000894d */ /* 0x000fea0003800000 */
[----:B------:R-:W-:Y:S05]  /*8840*/  BRA `(.L_x_144) ;  /* 0x00000000002c7947 */ /* 0x000fea0003800000 */
.L_x_145:
[----:B------:R-:W-:Y:S01]  /*8850*/  ISETP.NE.AND P0, PT, R75, RZ, PT ;  /* 0x000000ff4b00720c */ /* 0x000fe20003f05270 */
[----:B------:R-:W-:-:S12]  /*8860*/  BSSY.RECONVERGENT B0, `(.L_x_144) ;  /* 0x0000009000007945 */ /* 0x000fd80003800200 */
[----:B------:R-:W-:Y:S05]  /*8870*/  @P0 BRA `(.L_x_146) ;  /* 0x0000000000140947 */ /* 0x000fea0003800000 */
[----:B------:R-:W1:Y:S02]  /*8880*/  LDCU.64 UR4, c[0x0][0x888] ;  /* 0x00011100ff0477ac */ /* 0x000e640008000a00 */
[----:B-1----:R-:W-:-:S04]  /*8890*/  ISETP.NE.U32.AND P0, PT, RZ, UR4, PT ;  /* 0x00000004ff007c0c */ /* 0x002fc8000bf05070 */
[----:B------:R-:W-:-:S13]  /*88a0*/  ISETP.NE.AND.EX P0, PT, RZ, UR5, PT, P0 ;  /* 0x00000005ff007c0c */ /* 0x000fda000bf05300 */
[----:B------:R-:W-:Y:S05]  /*88b0*/  @!P0 EXIT ;  /* 0x000000000000894d */ /* 0x000fea0003800000 */
[----:B------:R-:W-:Y:S05]  /*88c0*/  BRA `(.L_x_147) ;  /* 0x0000000000087947 */ /* 0x000fea0003800000 */
.L_x_146:
[----:B------:R-:W-:-:S13]  /*88d0*/  FSETP.NEU.AND P0, PT, R35, RZ, PT ;  /* 0x000000ff2300720b */ /* 0x000fda0003f0d000 */
[----:B------:R-:W-:Y:S05]  /*88e0*/  @!P0 EXIT ;  /* 0x000000000000894d */ /* 0x000fea0003800000 */
.L_x_147:
[----:B------:R-:W-:Y:S05]  /*88f0*/  BSYNC.RECONVERGENT B0 ;  /* 0x0000000000007941 */ /* 0x000fea0003800200 */
.L_x_144:
[----:B------:R-:W-:Y:S01]  /*8900*/  ULEA UR4, UR51, UR48, 0x3 ;  /* 0x0000003033047291 */ /* 0x000fe2000f8e18ff */
[----:B------:R-:W-:-:S04]  /*8910*/  DEPBAR.LE SB0, 0x0 ;  /* 0x000080000000791a */ /* 0x000fc80000000000 */
[----:B------:R-:W-:-:S04]  /*8920*/  UIADD3 UR4, UPT, UPT, UR4, 0x50, URZ ;  /* 0x0000005004047890 */ /* 0x000fc8000fffe0ff */
[----:B------:R-:W-:-:S09]  /*8930*/  UPRMT UR4, UR37, 0x654, UR4 ;  /* 0x0000065425047896 */ /* 0x000fd20008000004 */
[----:B------:R-:W-:Y:S01]  /*8940*/  SYNCS.ARRIVE.TRANS64.RED.A1T0 RZ, [UR4], RZ ;  /* 0x000000ffffff79a7 */ /* 0x000fe20008100404 */
[----:B------:R-:W-:Y:S05]  /*8950*/  EXIT ;  /* 0x000000000000794d */ /* 0x000fea0003800000 */
.L_x_24:
[----:B--2---:R2:W4:Y:S02]  /*8960*/  SYNCS.PHASECHK.TRANS64.TRYWAIT P0, [R3+URZ+0xf0], R2 ;  /* 0x0000f002030075a7 */ /* 0x00452400080011ff */
[----:B----4-:R-:W-:Y:S05]  /*8970*/  @!P0 NANOSLEEP.SYNCS 0x989680 ;  /* 0x009896800000895d */ /* 0x010fea0003900000 */
[----:B------:R-:W4:Y:S02]  /*8980*/  @!P0 SYNCS.PHASECHK.TRANS64 P0, [R3+URZ+0xf0], R2 ;  /* 0x0000f002030085a7 */ /* 0x000f2400080010ff */
[----:B----4-:R-:W-:Y:S05]  /*8990*/  @!P0 BRA `(.L_x_24) ;  /* 0xfffffffc00f08947 */ /* 0x010fea000383ffff */
[----:B------:R-:W-:Y:S05]  /*89a0*/  BRA `(.L_x_148) ;  /* 0xffffff8c00fc7947 */ /* 0x000fea000383ffff */
.L_x_27:
[----:B-1----:R-:W-:-:S07]  /*89b0*/  MOV R2, UR33 ;  /* 0x0000002100027c02 */ /* 0x002fce0008000f00 */
.L_x_149:
[----:B-1----:R1:W2:Y:S02]  /*89c0*/  SYNCS.PHASECHK.TRANS64.TRYWAIT P0, [R2+URZ+0x18], R5 ;  /* 0x00001805020075a7 */ /* 0x0022a400080011ff */
[----:B--2---:R-:W-:Y:S05]  /*89d0*/  @!P0 NANOSLEEP.SYNCS 0x989680 ;  /* 0x009896800000895d */ /* 0x004fea0003900000 */
[----:B------:R-:W2:Y:S02]  /*89e0*/  @!P0 SYNCS.PHASECHK.TRANS64 P0, [R2+URZ+0x18], R5 ;  /* 0x00001805020085a7 */ /* 0x000ea400080010ff */
[----:B--2---:R-:W-:Y:S05]  /*89f0*/  @!P0 BRA `(.L_x_149) ;  /* 0xfffffffc00f08947 */ /* 0x004fea000383ffff */
[----:B------:R-:W-:Y:S05]  /*8a00*/  BRA `(.L_x_26) ;  /* 0xffffff9000647947 */ /* 0x000fea000383ffff */
.L_x_34:
[----:B-1----:R-:W-:-:S07]  /*8a10*/  MOV R2, UR17 ;  /* 0x0000001100027c02 */ /* 0x002fce0008000f00 */
.L_x_150:
[----:B-1----:R1:W2:Y:S02]  /*8a20*/  SYNCS.PHASECHK.TRANS64.TRYWAIT P0, [R2+URZ+0x18], R5 ;  /* 0x00001805020075a7 */ /* 0x0022a400080011ff */
[----:B--2---:R-:W-:Y:S05]  /*8a30*/  @!P0 NANOSLEEP.SYNCS 0x989680 ;  /* 0x009896800000895d */ /* 0x004fea0003900000 */
[----:B------:R-:W2:Y:S02]  /*8a40*/  @!P0 SYNCS.PHASECHK.TRANS64 P0, [R2+URZ+0x18], R5 ;  /* 0x00001805020085a7 */ /* 0x000ea400080010ff */
[----:B--2---:R-:W-:Y:S05]  /*8a50*/  @!P0 BRA `(.L_x_150) ;  /* 0xfffffffc00f08947 */ /* 0x004fea000383ffff */
[----:B------:R-:W-:Y:S05]  /*8a60*/  BRA `(.L_x_33) ;  /* 0xffffff9400287947 */ /* 0x000fea000383ffff */
.L_x_39:
[----:B-1----:R1:W2:Y:S02]  /*8a70*/  SYNCS.PHASECHK.TRANS64.TRYWAIT P0, [R2+URZ+0x80], R3 ;  /* 0x00008003020075a7 */ /* 0x0022a400080011ff */
[----:B--2---:R-:W-:Y:S05]  /*8a80*/  @!P0 NANOSLEEP.SYNCS 0x989680 ;  /* 0x009896800000895d */ /* 0x004fea0003900000 */
[----:B------:R-:W2:Y:S02]  /*8a90*/  @!P0 SYNCS.PHASECHK.TRANS64 P0, [R2+URZ+0x80], R3 ;  /* 0x00008003020085a7 */ /* 0x000ea400080010ff */
[----:B--2---:R-:W-:Y:S05]  /*8aa0*/  @!P0 BRA `(.L_x_39) ;  /* 0xfffffffc00f08947 */ /* 0x004fea000383ffff */
[----:B------:R-:W-:Y:S05]  /*8ab0*/  BRA `(.L_x_151) ;  /* 0xffffff9400d47947 */ /* 0x000fea000383ffff */
.L_x_43:
[----:B---3--:R-:W-:-:S07]  /*8ac0*/  MOV R0, UR4 ;  /* 0x0000000400007c02 */ /* 0x008fce0008000f00 */
.L_x_152:
[----:B-1----:R1:W2:Y:S02]  /*8ad0*/  SYNCS.PHASECHK.TRANS64.TRYWAIT P0, [R0+URZ], R3 ;  /* 0x00000003000075a7 */ /* 0x0022a400080011ff */
[----:B--2---:R-:W-:Y:S05]  /*8ae0*/  @!P0 NANOSLEEP.SYNCS 0x989680 ;  /* 0x009896800000895d */ /* 0x004fea0003900000 */
[----:B------:R-:W2:Y:S02]  /*8af0*/  @!P0 SYNCS.PHASECHK.TRANS64 P0, [R0+URZ], R3 ;  /* 0x00000003000085a7 */ /* 0x000ea400080010ff */
[----:B--2---:R-:W-:Y:S05]  /*8b00*/  @!P0 BRA `(.L_x_152) ;  /* 0xfffffffc00f08947 */ /* 0x004fea000383ffff */
[----:B------:R-:W-:Y:S05]  /*8b10*/  BRA `(.L_x_153) ;  /* 0xffffff9c00447947 */ /* 0x000fea000383ffff */
.L_x_44:
[----:B---3--:R-:W-:-:S07]  /*8b20*/  MOV R0, UR4 ;  /* 0x0000000400007c02 */ /* 0x008fce0008000f00 */
.L_x_154:
[----:B-1----:R1:W2:Y:S02]  /*8b30*/  SYNCS.PHASECHK.TRANS64.TRYWAIT P0, [R0+URZ], R3 ;  /* 0x00000003000075a7 */ /* 0x0022a400080011ff */
[----:B--2---:R-:W-:Y:S05]  /*8b40*/  @!P0 NANOSLEEP.SYNCS 0x989680 ;  /* 0x009896800000895d */ /* 0x004fea0003900000 */
[----:B------:R-:W2:Y:S02]  /*8b50*/  @!P0 SYNCS.PHASECHK.TRANS64 P0, [R0+URZ], R3 ;  /* 0x00000003000085a7 */ /* 0x000ea400080010ff */
[----:B--2---:R-:W-:Y:S05]  /*8b60*/  @!P0 BRA `(.L_x_154) ;  /* 0xfffffffc00f08947 */ /* 0x004fea000383ffff */
[----:B------:R-:W-:Y:S05]  /*8b70*/  BRA `(.L_x_155) ;  /* 0xffffff9c00507947 */ /* 0x000fea000383ffff */
.L_x_47:
[----:B-1----:R1:W2:Y:S02]  /*8b80*/  SYNCS.PHASECHK.TRANS64.TRYWAIT P0, [R0+URZ+0xe0], R5 ;  /* 0x0000e005000075a7 */ /* 0x0022a400080011ff */
[----:B--2---:R-:W-:Y:S05]  /*8b90*/  @!P0 NANOSLEEP.SYNCS 0x989680 ;  /* 0x009896800000895d */ /* 0x004fea0003900000 */
[----:B------:R-:W2:Y:S02]  /*8ba0*/  @!P0 SYNCS.PHASECHK.TRANS64 P0, [R0+URZ+0xe0], R5 ;  /* 0x0000e005000085a7 */ /* 0x000ea400080010ff */
[----:B--2---:R-:W-:Y:S05]  /*8bb0*/  @!P0 BRA `(.L_x_47) ;  /* 0xfffffffc00f08947 */ /* 0x004fea000383ffff */
[----:B------:R-:W-:Y:S05]  /*8bc0*/  BRA `(.L_x_156) ;  /* 0xffffff9c00b07947 */ /* 0x000fea000383ffff */
.L_x_48:
[----:B------:R-:W-:-:S07]  /*8bd0*/  MOV R0, UR5 ;  /* 0x0000000500007c02 */ /* 0x000fce0008000f00 */
.L_x_157:
[----:B-1----:R1:W2:Y:S02]  /*8be0*/  SYNCS.PHASECHK.TRANS64.TRYWAIT P0, [R0+URZ+0x90], R7 ;  /* 0x00009007000075a7 */ /* 0x0022a400080011ff */
[----:B--2---:R-:W-:Y:S05]  /*8bf0*/  @!P0 NANOSLEEP.SYNCS 0x989680 ;  /* 0x009896800000895d */ /* 0x004fea0003900000 */
[----:B------:R-:W2:Y:S02]  /*8c00*/  @!P0 SYNCS.PHASECHK.TRANS64 P0, [R0+URZ+0x90], R7 ;  /* 0x00009007000085a7 */ /* 0x000ea400080010ff */
[----:B--2---:R-:W-:Y:S05]  /*8c10*/  @!P0 BRA `(.L_x_157) ;  /* 0xfffffffc00f08947 */ /* 0x004fea000383ffff */
[----:B------:R-:W-:Y:S05]  /*8c20*/  BRA `(.L_x_158) ;  /* 0xffffff9c00c07947 */ /* 0x000fea000383ffff */
.L_x_49:
[----:B-1----:R1:W2:Y:S02]  /*8c30*/  SYNCS.PHASECHK.TRANS64.TRYWAIT P1, [R0+URZ+0x80], R5 ;  /* 0x00008005000075a7 */ /* 0x0022a400080211ff */
[----:B--2---:R-:W-:Y:S05]  /*8c40*/  @!P1 NANOSLEEP.SYNCS 0x989680 ;  /* 0x009896800000995d */ /* 0x004fea0003900000 */
[----:B------:R-:W2:Y:S02]  /*8c50*/  @!P1 SYNCS.PHASECHK.TRANS64 P1, [R0+URZ+0x80], R5 ;  /* 0x00008005000095a7 */ /* 0x000ea400080210ff */
[----:B--2---:R-:W-:Y:S05]  /*8c60*/  @!P1 BRA `(.L_x_49) ;  /* 0xfffffffc00f09947 */ /* 0x004fea000383ffff */
[----:B------:R-:W-:Y:S05]  /*8c70*/  BRA `(.L_x_159) ;  /* 0xffffff9c00f07947 */ /* 0x000fea000383ffff */
.L_x_52:
[----:B------:R-:W-:-:S07]  /*8c80*/  MOV R0, UR5 ;  /* 0x0000000500007c02 */ /* 0x000fce0008000f00 */
.L_x_160:
[----:B-1----:R1:W2:Y:S02]  /*8c90*/  SYNCS.PHASECHK.TRANS64.TRYWAIT P0, [R0+URZ+0x90], R3 ;  /* 0x00009003000075a7 */ /* 0x0022a400080011ff */
[----:B--2---:R-:W-:Y:S05]  /*8ca0*/  @!P0 NANOSLEEP.SYNCS 0x989680 ;  /* 0x009896800000895d */ /* 0x004fea0003900000 */
[----:B------:R-:W2:Y:S02]  /*8cb0*/  @!P0 SYNCS.PHASECHK.TRANS64 P0, [R0+URZ+0x90], R3 ;  /* 0x00009003000085a7 */ /* 0x000ea400080010ff */
[----:B--2---:R-:W-:Y:S05]  /*8cc0*/  @!P0 BRA `(.L_x_160) ;  /* 0xfffffffc00f08947 */ /* 0x004fea000383ffff */
[----:B------:R-:W-:Y:S05]  /*8cd0*/  BRA `(.L_x_51) ;  /* 0xffffffa000447947 */ /* 0x000fea000383ffff */
.L_x_61:
[----:B-1----:R-:W-:-:S04]  /*8ce0*/  MOV R4, UR4 ;  /* 0x0000000400047c02 */ /* 0x002fc80008000f00 */
[----:B------:R1:W2:Y:S03]  /*8cf0*/  SYNCS.PHASECHK.TRANS64.TRYWAIT P0, [R4+URZ+0x8], R5 ;  /* 0x00000805040075a7 */ /* 0x0002a600080011ff */
[----:B--2---:R-:W-:Y:S05]  /*8d00*/  @!P0 NANOSLEEP.SYNCS 0x989680 ;  /* 0x009896800000895d */ /* 0x004fea0003900000 */
[----:B------:R-:W2:Y:S02]  /*8d10*/  @!P0 SYNCS.PHASECHK.TRANS64 P0, [R4+URZ+0x8], R5 ;  /* 0x00000805040085a7 */ /* 0x000ea400080010ff */
[----:B--2---:R-:W-:Y:S05]  /*8d20*/  @!P0 BRA `(.L_x_61) ;  /* 0xfffffffc00ec8947 */ /* 0x004fea000383ffff */
[----:B------:R-:W-:Y:S05]  /*8d30*/  BRA `(.L_x_60) ;  /* 0xffffffa000f87947 */ /* 0x000fea000383ffff */
.L_x_63:
[----:B------:R-:W-:Y:S01]  /*8d40*/  BSSY B0, `(.L_x_161) ;  /* 0x0000006000007945 */ /* 0x000fe20003800000 */
[----:B------:R-:W-:-:S07]  /*8d50*/  MOV R15, 0xffffffff ;  /* 0xffffffff000f7802 */ /* 0x000fce0000000f00 */
[----:B-1---5:R-:W-:Y:S05]  /*8d60*/  WARPSYNC.COLLECTIVE R15, `(.L_x_162) ;  /* 0x000000000f0c7348 */ /* 0x022fea0003c00000 */
[----:B------:R-:W-:Y:S02]  /*8d70*/  ELECT P6, UR79, PT ;  /* 0x00000000004f782f */ /* 0x000fe400038c0000 */
[----:B------:R-:W-:Y:S01]  /*8d80*/  MOV R14, UR79 ;  /* 0x0000004f000e7c02 */ /* 0x000fe20008000f00 */
[----:B-1---5:R-:W-:Y:S10]  /*8d90*/  ENDCOLLECTIVE ;  /* 0x000000000000791b */ /* 0x022ff40003800000 */
.L_x_162:
[----:B------:R-:W-:Y:S05]  /*8da0*/  BSYNC B0 ;  /* 0x0000000000007941 */ /* 0x000fea0003800000 */
.L_x_161:
[----:B------:R-:W-:Y:S05]  /*8db0*/  BRA `(.L_x_163) ;  /* 0xffffffa400287947 */ /* 0x000fea000383ffff */
.L_x_65:
[----:B-1----:R-:W-:-:S04]  /*8dc0*/  MOV R2, UR4 ;  /* 0x0000000400027c02 */ /* 0x002fc80008000f00 */
[----:B------:R1:W2:Y:S03]  /*8dd0*/  SYNCS.PHASECHK.TRANS64.TRYWAIT P0, [R2+URZ+0x8], R3 ;  /* 0x00000803020075a7 */ /* 0x0002a600080011ff */
[----:B--2---:R-:W-:Y:S05]  /*8de0*/  @!P0 NANOSLEEP.SYNCS 0x989680 ;  /* 0x009896800000895d */ /* 0x004fea0003900000 */
[----:B------:R-:W2:Y:S02]  /*8df0*/  @!P0 SYNCS.PHASECHK.TRANS64 P0, [R2+URZ+0x8], R3 ;  /* 0x00000803020085a7 */ /* 0x000ea400080010ff */
[----:B--2---:R-:W-:Y:S05]  /*8e00*/  @!P0 BRA `(.L_x_65) ;  /* 0xfffffffc00ec8947 */ /* 0x004fea000383ffff */
[----:B------:R-:W-:Y:S05]  /*8e10*/  BRA `(.L_x_64) ;  /* 0xffffffa4002c7947 */ /* 0x000fea000383ffff */
.L_x_66:
[----:B-1----:R1:W2:Y:S02]  /*8e20*/  SYNCS.PHASECHK.TRANS64.TRYWAIT P0, [R0+URZ+0x80], R5 ;  /* 0x00008005000075a7 */ /* 0x0022a400080011ff */
[----:B--2---:R-:W-:Y:S05]  /*8e30*/  @!P0 NANOSLEEP.SYNCS 0x989680 ;  /* 0x009896800000895d */ /* 0x004fea0003900000 */
[----:B------:R-:W2:Y:S02]  /*8e40*/  @!P0 SYNCS.PHASECHK.TRANS64 P0, [R0+URZ+0x80], R5 ;  /* 0x00008005000085a7 */ /* 0x000ea400080010ff */
[----:B--2---:R-:W-:Y:S05]  /*8e50*/  @!P0 BRA `(.L_x_66) ;  /* 0xfffffffc00f08947 */ /* 0x004fea000383ffff */
[----:B------:R-:W-:Y:S05]  /*8e60*/  BRA `(.L_x_164) ;  /* 0xffffffa800107947 */ /* 0x000fea000383ffff */
.L_x_68:
[----:B------:R-:W-:-:S07]  /*8e70*/  MOV R0, UR7 ;  /* 0x0000000700007c02 */ /* 0x000fce0008000f00 */
.L_x_165:
[----:B-1----:R1:W2:Y:S02]  /*8e80*/  SYNCS.PHASECHK.TRANS64.TRYWAIT P0, [R0+URZ+0xc0], R5 ;  /* 0x0000c005000075a7 */ /* 0x0022a400080011ff */
[----:B--2---:R-:W-:Y:S05]  /*8e90*/  @!P0 NANOSLEEP.SYNCS 0x989680 ;  /* 0x009896800000895d */ /* 0x004fea0003900000 */
[----:B------:R-:W2:Y:S02]  /*8ea0*/  @!P0 SYNCS.PHASECHK.TRANS64 P0, [R0+URZ+0xc0], R5 ;  /* 0x0000c005000085a7 */ /* 0x000ea400080010ff */
[----:B--2---:R-:W-:Y:S05]  /*8eb0*/  @!P0 BRA `(.L_x_165) ;  /* 0xfffffffc00f08947 */ /* 0x004fea000383ffff */
[----:B------:R-:W-:Y:S05]  /*8ec0*/  BRA `(.L_x_166) ;  /* 0xffffffa8005c7947 */ /* 0x000fea000383ffff */
.L_x_71:
[----:B------:R-:W-:Y:S07]  /*8ed0*/  MOV R0, UR6 ;  /* 0x0000000600007c02 */ /* 0x000fee0008000f00 */
.L_x_167:
[----:B-1----:R1:W2:Y:S02]  /*8ee0*/  SYNCS.PHASECHK.TRANS64.TRYWAIT P0, [R0+URZ], R5 ;  /* 0x00000005000075a7 */ /* 0x0022a400080011ff */
[----:B--2---:R-:W-:Y:S05]  /*8ef0*/  @!P0 NANOSLEEP.SYNCS 0x989680 ;  /* 0x009896800000895d */ /* 0x004fea0003900000 */
[----:B------:R-:W2:Y:S02]  /*8f00*/  @!P0 SYNCS.PHASECHK.TRANS64 P0, [R0+URZ], R5 ;  /* 0x00000005000085a7 */ /* 0x000ea400080010ff */
[----:B--2---:R-:W-:Y:S05]  /*8f10*/  @!P0 BRA `(.L_x_167) ;  /* 0xfffffffc00f08947 */ /* 0x004fea000383ffff */
[----:B------:R-:W-:Y:S05]  /*8f20*/  BRA `(.L_x_70) ;  /* 0xffffffa800707947 */ /* 0x000fea000383ffff */
.L_x_75:
[----:B-1----:R-:W-:-:S07]  /*8f30*/  MOV R0, UR7 ;  /* 0x0000000700007c02 */ /* 0x002fce0008000f00 */
.L_x_168:
[----:B-1----:R1:W2:Y:S02]  /*8f40*/  SYNCS.PHASECHK.TRANS64.TRYWAIT P0, [R0+URZ], R3 ;  /* 0x00000003000075a7 */ /* 0x0022a400080011ff */
[----:B--2---:R-:W-:Y:S05]  /*8f50*/  @!P0 NANOSLEEP.SYNCS 0x989680 ;  /* 0x009896800000895d */ /* 0x004fea0003900000 */
[----:B------:R-:W2:Y:S02]  /*8f60*/  @!P0 SYNCS.PHASECHK.TRANS64 P0, [R0+URZ], R3 ;  /* 0x00000003000085a7 */ /* 0x000ea400080010ff */
[----:B--2---:R-:W-:Y:S05]  /*8f70*/  @!P0 BRA `(.L_x_168) ;  /* 0xfffffffc00f08947 */ /* 0x004fea000383ffff */
[----:B------:R-:W-:Y:S05]  /*8f80*/  BRA `(.L_x_169) ;  /* 0xffffffac00647947 */ /* 0x000fea000383ffff */
.L_x_76:
[----:B------:R-:W-:-:S07]  /*8f90*/  MOV R0, UR7 ;  /* 0x0000000700007c02 */ /* 0x000fce0008000f00 */
.L_x_170:
[----:B-1----:R1:W2:Y:S02]  /*8fa0*/  SYNCS.PHASECHK.TRANS64.TRYWAIT P0, [R0+URZ], R3 ;  /* 0x00000003000075a7 */ /* 0x0022a400080011ff */
[----:B--2---:R-:W-:Y:S05]  /*8fb0*/  @!P0 NANOSLEEP.SYNCS 0x989680 ;  /* 0x009896800000895d */ /* 0x004fea0003900000 */
[----:B------:R-:W2:Y:S02]  /*8fc0*/  @!P0 SYNCS.PHASECHK.TRANS64 P0, [R0+URZ], R3 ;  /* 0x00000003000085a7 */ /* 0x000ea400080010ff */
[----:B--2---:R-:W-:Y:S05]  /*8fd0*/  @!P0 BRA `(.L_x_170) ;  /* 0xfffffffc00f08947 */ /* 0x004fea000383ffff */
[----:B------:R-:W-:Y:S05]  /*8fe0*/  BRA `(.L_x_171) ;  /* 0xffffffac00707947 */ /* 0x000fea000383ffff */
.L_x_77:
[----:B------:R-:W-:-:S07]  /*8ff0*/  MOV R0, UR7 ;  /* 0x0000000700007c02 */ /* 0x000fce0008000f00 */
.L_x_172:
[----:B-1----:R1:W2:Y:S02]  /*9000*/  SYNCS.PHASECHK.TRANS64.TRYWAIT P0, [R0+URZ], R3 ;  /* 0x00000003000075a7 */ /* 0x0022a400080011ff */
[----:B--2---:R-:W-:Y:S05]  /*9010*/  @!P0 NANOSLEEP.SYNCS 0x989680 ;  /* 0x009896800000895d */ /* 0x004fea0003900000 */
[----:B------:R-:W2:Y:S02]  /*9020*/  @!P0 SYNCS.PHASECHK.TRANS64 P0, [R0+URZ], R3 ;  /* 0x00000003000085a7 */ /* 0x000ea400080010ff */
[----:B--2---:R-:W-:Y:S05]  /*9030*/  @!P0 BRA `(.L_x_172) ;  /* 0xfffffffc00f08947 */ /* 0x004fea000383ffff */
[----:B------:R-:W-:Y:S05]  /*9040*/  BRA `(.L_x_173) ;  /* 0xffffffac007c7947 */ /* 0x000fea000383ffff */
.L_x_80:
[----:B------:R-:W-:-:S07]  /*9050*/  MOV R0, UR5 ;  /* 0x0000000500007c02 */ /* 0x000fce0008000f00 */
.L_x_174:
[----:B-1----:R1:W2:Y:S02]  /*9060*/  SYNCS.PHASECHK.TRANS64.TRYWAIT P1, [R0+URZ+0x100], R3 ;  /* 0x00010003000075a7 */ /* 0x0022a400080211ff */
[----:B--2---:R-:W-:Y:S05]  /*9070*/  @!P1 NANOSLEEP.SYNCS 0x989680 ;  /* 0x009896800000995d */ /* 0x004fea0003900000 */
[----:B------:R-:W2:Y:S02]  /*9080*/  @!P1 SYNCS.PHASECHK.TRANS64 P1, [R0+URZ+0x100], R3 ;  /* 0x00010003000095a7 */ /* 0x000ea400080210ff */
[----:B--2---:R-:W-:Y:S05]  /*9090*/  @!P1 BRA `(.L_x_174) ;  /* 0xfffffffc00f09947 */ /* 0x004fea000383ffff */
[----:B------:R-:W-:Y:S05]  /*90a0*/  BRA `(.L_x_175) ;  /* 0xffffffac00c87947 */ /* 0x000fea000383ffff */
.L_x_85:
[----:B--2---:R2:W4:Y:S02]  /*90b0*/  SYNCS.PHASECHK.TRANS64.TRYWAIT P0, [R0+URZ+0x80], R3 ;  /* 0x00008003000075a7 */ /* 0x00452400080011ff */
[----:B----4-:R-:W-:Y:S05]  /*90c0*/  @!P0 NANOSLEEP.SYNCS 0x989680 ;  /* 0x009896800000895d */ /* 0x010fea0003900000 */
[----:B------:R-:W4:Y:S02]  /*90d0*/  @!P0 SYNCS.PHASECHK.TRANS64 P0, [R0+URZ+0x80], R3 ;  /* 0x00008003000085a7 */ /* 0x000f2400080010ff */
[----:B----4-:R-:W-:Y:S05]  /*90e0*/  @!P0 BRA `(.L_x_85) ;  /* 0xfffffffc00f08947 */ /* 0x010fea000383ffff */
[----:B------:R-:W-:Y:S05]  /*90f0*/  BRA `(.L_x_176) ;  /* 0xffffffb000dc7947 */ /* 0x000fea000383ffff */
.L_x_88:
[----:B------:R-:W-:Y:S07]  /*9100*/  MOV R0, UR7 ;  /* 0x0000000700007c02 */ /* 0x000fee0008000f00 */
.L_x_177:
[----:B--2---:R2:W4:Y:S02]  /*9110*/  SYNCS.PHASECHK.TRANS64.TRYWAIT P0, [R0+URZ+0x78], R3 ;  /* 0x00007803000075a7 */ /* 0x00452400080011ff */
[----:B----4-:R-:W-:Y:S05]  /*9120*/  @!P0 NANOSLEEP.SYNCS 0x989680 ;  /* 0x009896800000895d */ /* 0x010fea0003900000 */
[----:B------:R-:W4:Y:S02]  /*9130*/  @!P0 SYNCS.PHASECHK.TRANS64 P0, [R0+URZ+0x78], R3 ;  /* 0x00007803000085a7 */ /* 0x000f2400080010ff */
[----:B----4-:R-:W-:Y:S05]  /*9140*/  @!P0 BRA `(.L_x_177) ;  /* 0xfffffffc00f08947 */ /* 0x010fea000383ffff */
[----:B------:R-:W-:Y:S05]  /*9150*/  BRA `(.L_x_87) ;  /* 0xffffffb400bc7947 */ /* 0x000fea000383ffff */
.L_x_91:
[----:B------:R-:W-:Y:S07]  /*9160*/  MOV R3, UR7 ;  /* 0x0000000700037c02 */ /* 0x000fee0008000f00 */
.L_x_178:
[----:B-1----:R1:W2:Y:S02]  /*9170*/  SYNCS.PHASECHK.TRANS64.TRYWAIT P0, [R3+URZ+0x50], R12 ;  /* 0x0000500c030075a7 */ /* 0x0022a400080011ff */
[----:B--2---:R-:W-:Y:S05]  /*9180*/  @!P0 NANOSLEEP.SYNCS 0x989680 ;  /* 0x009896800000895d */ /* 0x004fea0003900000 */
[----:B------:R-:W2:Y:S02]  /*9190*/  @!P0 SYNCS.PHASECHK.TRANS64 P0, [R3+URZ+0x50], R12 ;  /* 0x0000500c030085a7 */ /* 0x000ea400080010ff */
[----:B--2---:R-:W-:Y:S05]  /*91a0*/  @!P0 BRA `(.L_x_178) ;  /* 0xfffffffc00f08947 */ /* 0x004fea000383ffff */
[----:B------:R-:W-:Y:S05]  /*91b0*/  BRA `(.L_x_179) ;  /* 0xffffffb800347947 */ /* 0x000fea000383ffff */
.L_x_92:
[----:B-1----:R-:W-:Y:S07]  /*91c0*/  MOV R3, UR7 ;  /* 0x0000000700037c02 */ /* 0x002fee0008000f00 */
.L_x_180:
[----:B-1----:R1:W2:Y:S02]  /*91d0*/  SYNCS.PHASECHK.TRANS64.TRYWAIT P0, [R3+URZ+0x58], R12 ;  /* 0x0000580c030075a7 */ /* 0x0022a400080011ff */
[----:B--2---:R-:W-:Y:S05]  /*91e0*/  @!P0 NANOSLEEP.SYNCS 0x989680 ;  /* 0x009896800000895d */ /* 0x004fea0003900000 */
[----:B------:R-:W2:Y:S02]  /*91f0*/  @!P0 SYNCS.PHASECHK.TRANS64 P0, [R3+URZ+0x58], R12 ;  /* 0x0000580c030085a7 */ /* 0x000ea400080010ff */
[----:B--2---:R-:W-:Y:S05]  /*9200*/  @!P0 BRA `(.L_x_180) ;  /* 0xfffffffc00f08947 */ /* 0x004fea000383ffff */
[----:B------:R-:W-:Y:S05]  /*9210*/  BRA `(.L_x_181) ;  /* 0xffffffb800907947 */ /* 0x000fea000383ffff */
.L_x_93:
[----:B-1----:R-:W-:Y:S07]  /*9220*/  MOV R3, UR7 ;  /* 0x0000000700037c02 */ /* 0x002fee0008000f00 */
.L_x_182:
[----:B-1----:R1:W2:Y:S02]  /*9230*/  SYNCS.PHASECHK.TRANS64.TRYWAIT P0, [R3+URZ+0x60], R12 ;  /* 0x0000600c030075a7 */ /* 0x0022a400080011ff */
[----:B--2---:R-:W-:Y:S05]  /*9240*/  @!P0 NANOSLEEP.SYNCS 0x989680 ;  /* 0x009896800000895d */ /* 0x004fea0003900000 */
[----:B------:R-:W2:Y:S02]  /*9250*/  @!P0 SYNCS.PHASECHK.TRANS64 P0, [R3+URZ+0x60], R12 ;  /* 0x0000600c030085a7 */ /* 0x000ea400080010ff */
[----:B--2---:R-:W-:Y:S05]  /*9260*/  @!P0 BRA `(.L_x_182) ;  /* 0xfffffffc00f08947 */ /* 0x004fea000383ffff */
[----:B------:R-:W-:Y:S05]  /*9270*/  BRA `(.L_x_183) ;  /* 0xffffffb800ec7947 */ /* 0x000fea000383ffff */
.L_x_94:
[----:B------:R-:W-:Y:S07]  /*9280*/  MOV R3, UR7 ;  /* 0x0000000700037c02 */ /* 0x000fee0008000f00 */
.L_x_184:
[----:B-1----:R1:W2:Y:S02]  /*9290*/  SYNCS.PHASECHK.TRANS64.TRYWAIT P0, [R3+URZ+0x68], R12 ;  /* 0x0000680c030075a7 */ /* 0x0022a400080011ff */
[----:B--2---:R-:W-:Y:S05]  /*92a0*/  @!P0 NANOSLEEP.SYNCS 0x989680 ;  /* 0x009896800000895d */ /* 0x004fea0003900000 */
[----:B------:R-:W2:Y:S02]  /*92b0*/  @!P0 SYNCS.PHASECHK.TRANS64 P0, [R3+URZ+0x68], R12 ;  /* 0x0000680c030085a7 */ /* 0x000ea400080010ff */
[----:B--2---:R-:W-:Y:S05]  /*92c0*/  @!P0 BRA `(.L_x_184) ;  /* 0xfffffffc00f08947 */ /* 0x004fea000383ffff */
[----:B------:R-:W-:Y:S05]  /*92d0*/  BRA `(.L_x_185) ;  /* 0xffffffbc008c7947 */ /* 0x000fea000383ffff */
.L_x_96:
[----:B------:R-:W-:-:S07]  /*92e0*/  MOV R0, UR7 ;  /* 0x0000000700007c02 */ /* 0x000fce0008000f00 */
.L_x_186:
[----:B-1----:R1:W4:Y:S02]  /*92f0*/  SYNCS.PHASECHK.TRANS64.TRYWAIT P0, [R0+URZ+0x50], R3 ;  /* 0x00005003000075a7 */ /* 0x00232400080011ff */
[----:B----4-:R-:W-:Y:S05]  /*9300*/  @!P0 NANOSLEEP.SYNCS 0x989680 ;  /* 0x009896800000895d */ /* 0x010fea0003900000 */
[----:B------:R-:W4:Y:S02]  /*9310*/  @!P0 SYNCS.PHASECHK.TRANS64 P0, [R0+URZ+0x50], R3 ;  /* 0x00005003000085a7 */ /* 0x000f2400080010ff */
[----:B----4-:R-:W-:Y:S05]  /*9320*/  @!P0 BRA `(.L_x_186) ;  /* 0xfffffffc00f08947 */ /* 0x010fea000383ffff */
[----:B------:R-:W-:Y:S05]  /*9330*/  BRA `(.L_x_187) ;  /* 0xffffffc000147947 */ /* 0x000fea000383ffff */
.L_x_97:
[----:B-1----:R-:W-:-:S07]  /*9340*/  MOV R0, UR7 ;  /* 0x0000000700007c02 */ /* 0x002fce0008000f00 */
.L_x_188:
[----:B-1----:R1:W4:Y:S02]  /*9350*/  SYNCS.PHASECHK.TRANS64.TRYWAIT P0, [R0+URZ+0x58], R3 ;  /* 0x00005803000075a7 */ /* 0x00232400080011ff */
[----:B----4-:R-:W-:Y:S05]  /*9360*/  @!P0 NANOSLEEP.SYNCS 0x989680 ;  /* 0x009896800000895d */ /* 0x010fea0003900000 */
[----:B------:R-:W4:Y:S02]  /*9370*/  @!P0 SYNCS.PHASECHK.TRANS64 P0, [R0+URZ+0x58], R3 ;  /* 0x00005803000085a7 */ /* 0x000f2400080010ff */
[----:B----4-:R-:W-:Y:S05]  /*9380*/  @!P0 BRA `(.L_x_188) ;  /* 0xfffffffc00f08947 */ /* 0x010fea000383ffff */
[----:B------:R-:W-:Y:S05]  /*9390*/  BRA `(.L_x_189) ;  /* 0xffffffc000047947 */ /* 0x000fea000383ffff */
.L_x_98:
[----:B-1----:R-:W-:-:S07]  /*93a0*/  MOV R0, UR7 ;  /* 0x0000000700007c02 */ /* 0x002fce0008000f00 */
.L_x_190:
[----:B-1----:R1:W4:Y:S02]  /*93b0*/  SYNCS.PHASECHK.TRANS64.TRYWAIT P0, [R0+URZ+0x60], R3 ;  /* 0x00006003000075a7 */ /* 0x00232400080011ff */
[----:B----4-:R-:W-:Y:S05]  /*93c0*/  @!P0 NANOSLEEP.SYNCS 0x989680 ;  /* 0x009896800000895d */ /* 0x010fea0003900000 */
[----:B------:R-:W4:Y:S02]  /*93d0*/  @!P0 SYNCS.PHASECHK.TRANS64 P0, [R0+URZ+0x60], R3 ;  /* 0x00006003000085a7 */ /* 0x000f2400080010ff */
[----:B----4-:R-:W-:Y:S05]  /*93e0*/  @!P0 BRA `(.L_x_190) ;  /* 0xfffffffc00f08947 */ /* 0x010fea000383ffff */
[----:B------:R-:W-:Y:S05]  /*93f0*/  BRA `(.L_x_191) ;  /* 0xffffffbc00f47947 */ /* 0x000fea000383ffff */
.L_x_100:
[----:B--2---:R2:W3:Y:S02]  /*9400*/  SYNCS.PHASECHK.TRANS64.TRYWAIT P0, [R0+URZ+0x80], R3 ;  /* 0x00008003000075a7 */ /* 0x0044e400080011ff */
[----:B---3--:R-:W-:Y:S05]  /*9410*/  @!P0 NANOSLEEP.SYNCS 0x989680 ;  /* 0x009896800000895d */ /* 0x008fea0003900000 */
[----:B------:R-:W3:Y:S02]  /*9420*/  @!P0 SYNCS.PHASECHK.TRANS64 P0, [R0+URZ+0x80], R3 ;  /* 0x00008003000085a7 */ /* 0x000ee400080010ff */
[----:B---3--:R-:W-:Y:S05]  /*9430*/  @!P0 BRA `(.L_x_100) ;  /* 0xfffffffc00f08947 */ /* 0x008fea000383ffff */
[----:B------:R-:W-:Y:S05]  /*9440*/  BRA `(.L_x_192) ;  /* 0xffffffc000c47947 */ /* 0x000fea000383ffff */
.L_x_111:
[----:B-1----:R-:W-:Y:S04]  /*9450*/  MOV R0, UR48 ;  /* 0x0000003000007c02 */ /* 0x002fe80008000f00 */
[----:B------:R1:W3:Y:S03]  /*9460*/  SYNCS.PHASECHK.TRANS64.TRYWAIT P1, [R0+URZ+0x30], R5 ;  /* 0x00003005000075a7 */ /* 0x0002e600080211ff */
[----:B---3--:R-:W-:Y:S05]  /*9470*/  @!P1 NANOSLEEP.SYNCS 0x989680 ;  /* 0x009896800000995d */ /* 0x008fea0003900000 */
[----:B------:R-:W3:Y:S02]  /*9480*/  @!P1 SYNCS.PHASECHK.TRANS64 P1, [R0+URZ+0x30], R5 ;  /* 0x00003005000095a7 */ /* 0x000ee400080210ff */
[----:B---3--:R-:W-:Y:S05]  /*9490*/  @!P1 BRA `(.L_x_111) ;  /* 0xfffffffc00ec9947 */ /* 0x008fea000383ffff */
[----:B------:R-:W-:Y:S05]  /*94a0*/  BRA `(.L_x_110) ;  /* 0xffffffcc00cc7947 */ /* 0x000fea000383ffff */
.L_x_113:
[----:B-1----:R1:W4:Y:S02]  /*94b0*/  SYNCS.PHASECHK.TRANS64.TRYWAIT P0, [R74+URZ+0xa0], R3 ;  /* 0x0000a0034a0075a7 */ /* 0x00232400080011ff */
[----:B----4-:R-:W-:Y:S05]  /*94c0*/  @!P0 NANOSLEEP.SYNCS 0x989680 ;  /* 0x009896800000895d */ /* 0x010fea0003900000 */
[----:B------:R-:W4:Y:S02]  /*94d0*/  @!P0 SYNCS.PHASECHK.TRANS64 P0, [R74+URZ+0xa0], R3 ;  /* 0x0000a0034a0085a7 */ /* 0x000f2400080010ff */
[----:B----4-:R-:W-:Y:S05]  /*94e0*/  @!P0 BRA `(.L_x_113) ;  /* 0xfffffffc00f08947 */ /* 0x010fea000383ffff */
[----:B------:R-:W-:Y:S05]  /*94f0*/  BRA `(.L_x_112) ;  /* 0xffffffcc00ec7947 */ /* 0x000fea000383ffff */
.L_x_122:
[----:B--2---:R2:W3:Y:S02]  /*9500*/  SYNCS.PHASECHK.TRANS64.TRYWAIT P0, [R3+URZ+0x30], R0 ;  /* 0x00003000030075a7 */ /* 0x0044e400080011ff */
[----:B---3--:R-:W-:Y:S05]  /*9510*/  @!P0 NANOSLEEP.SYNCS 0x989680 ;  /* 0x009896800000895d */ /* 0x008fea0003900000 */
[----:B------:R-:W3:Y:S02]  /*9520*/  @!P0 SYNCS.PHASECHK.TRANS64 P0, [R3+URZ+0x30], R0 ;  /* 0x00003000030085a7 */ /* 0x000ee400080010ff */
[----:B---3--:R-:W-:Y:S05]  /*9530*/  @!P0 BRA `(.L_x_122) ;  /* 0xfffffffc00f08947 */ /* 0x008fea000383ffff */
[----:B------:R-:W-:Y:S05]  /*9540*/  BRA `(.L_x_121) ;  /* 0xffffffd400f87947 */ /* 0x000fea000383ffff */
.L_x_130:
[----:B--2---:R2:W3:Y:S02]  /*9550*/  SYNCS.PHASECHK.TRANS64.TRYWAIT P0, [R83+URZ+0x30], R4 ;  /* 0x00003004530075a7 */ /* 0x0044e400080011ff */
[----:B---3--:R-:W-:Y:S05]  /*9560*/  @!P0 NANOSLEEP.SYNCS 0x989680 ;  /* 0x009896800000895d */ /* 0x008fea0003900000 */
[----:B------:R-:W3:Y:S02]  /*9570*/  @!P0 SYNCS.PHASECHK.TRANS64 P0, [R83+URZ+0x30], R4 ;  /* 0x00003004530085a7 */ /* 0x000ee400080010ff */
[----:B---3--:R-:W-:Y:S05]  /*9580*/  @!P0 BRA `(.L_x_130) ;  /* 0xfffffffc00f08947 */ /* 0x008fea000383ffff */
[----:B------:R-:W-:Y:S05]  /*9590*/  BRA `(.L_x_129) ;  /* 0xffffffe000147947 */ /* 0x000fea000383ffff */
.L_x_138:
[----:B--2---:R2:W3:Y:S02]  /*95a0*/  SYNCS.PHASECHK.TRANS64.TRYWAIT P0, [R88+URZ+0x30], R3 ;  /* 0x00003003580075a7 */ /* 0x0044e400080011ff */
[----:B---3--:R-:W-:Y:S05]  /*95b0*/  @!P0 NANOSLEEP.SYNCS 0x989680 ;  /* 0x009896800000895d */ /* 0x008fea0003900000 */
[----:B------:R-:W3:Y:S02]  /*95c0*/  @!P0 SYNCS.PHASECHK.TRANS64 P0, [R88+URZ+0x30], R3 ;  /* 0x00003003580085a7 */ /* 0x000ee400080010ff */
[----:B---3--:R-:W-:Y:S05]  /*95d0*/  @!P0 BRA `(.L_x_138) ;  /* 0xfffffffc00f08947 */ /* 0x008fea000383ffff */
[----:B------:R-:W-:Y:S05]  /*95e0*/  BRA `(.L_x_137) ;  /* 0xffffffe800307947 */ /* 0x000fea000383ffff */
        .weak           $__internal_0_$__cuda_sm10x_tcgen05_guardrail_trap_col_being_dealloced_not_returned_by_alloc
        .type           $__internal_0_$__cuda_sm10x_tcgen05_guardrail_trap_col_being_dealloced_not_returned_by_alloc,@function
        .size           $__internal_0_$__cuda_sm10x_tcgen05_guardrail_trap_col_being_dealloced_not_returned_by_alloc,($__internal_1_$__cuda_sm10x_tcgen05_guardrail_trap_phase_invalid_during_alloc - $__internal_0_$__cuda_sm10x_tcgen05_guardrail_trap_col_being_dealloced_not_returned_by_alloc)
$__internal_0_$__cuda_sm10x_tcgen05_guardrail_trap_col_being_dealloced_not_returned_by_alloc:
[----:B------:R-:W-:Y:S05]  /*95f0*/  BPT.TRAP 0x1 ;  /* 0x000000040000795c */ /* 0x000fea0000300000 */
[----:B------:R-:W-:-:S04]  /*9600*/  HFMA2 R3, -RZ, RZ, 0, 0 ;  /* 0x00000000ff037431 */ /* 0x000fc800000001ff */
[----:B------:R-:W-:Y:S05]  /*9610*/  RET.REL.NODEC R2 `(_ZN7cutlass13device_kernelINS_4gemm6kernel13GemmUniversalIN4cute5tupleIJiiiiEEENS1_10collective13CollectiveMmaINS1_35MainloopSm100TmaUmmaWarpSpecializedILi3ELi2ELi4ENS5_IJNS4_1CILi8EEENSA_ILi1EEESC_EEEEENS5_IJNSA_ILi128EEESF_NSA_ILi64EEEEEENS_6half_tENS5_IJSC_llEEESI_SJ_NS4_8TiledMMAINS4_8MMA_AtomIJNS4_26SM100_MMA_F16BF16_2x1SM_SSISI_SI_fLi128ELi128ELNS4_4UMMA5MajorE1ELSO_1ELNSN_7ScaleInE0ELSP_0EEEEEENS4_6LayoutINS5_IJSC_SC_SC_EEENS5_IJNSA_ILi0EEESU_SU_EEEEENS5_IJNS4_10UnderscoreESX_SX_EEEEENS4_18SM100_TMA_2SM_LOADENS4_14ComposedLayoutINS4_7SwizzleILi3ELi4ELi3EEENS4_18smem_ptr_flag_bitsILi16EEENSS_INS5_IJSG_SB_EEENS5_IJSC_SG_EEEEEEEvNS4_8identityENS4_28SM100_TMA_2SM_LOAD_MULTICASTES19_vS1A_EENS_8epilogue10collective18CollectiveEpilogueINS1D_23Sm100TmaWarpSpecializedILi4ELi2ELi16ELb1ELb0EEEJNS5_IJSG_SF_SG_EEENS5_IJNSS_ISG_SC_EENSS_INS5_IJNSA_ILi16EEENSA_ILi2EEEEEES17_EEEEESI_NS5_IJlSC_lEEESI_S1P_NS1D_6fusion15FusionCallbacksIS1H_NS1Q_17LinearCombinationISI_fSI_fLNS_15FloatRoundStyleE2EEES1I_S1O_JEEENS4_5SM1004TMEM4LOAD26SM100_TMEM_LOAD_32dp32b16xENS4_13SM90_TMA_LOADENS11_INS12_ILi1ELi4ELi3EEES15_NSS_INS5_IJSB_S1K_EEENS5_IJS1K_SC_EEEEEEENS4_39AutoVectorizingCopyWithAssumedAlignmentILi128EEENS4_14SM90_TMA_STOREES25_S27_S27_EEEvvEEEEvNT_6ParamsE) ;  /* 0xffffff6802787950 */ /* 0x000fea0003c3ffff */
        .weak           $__internal_1_$__cuda_sm10x_tcgen05_guardrail_trap_phase_invalid_during_alloc
        .type           $__internal_1_$__cuda_sm10x_tcgen05_guardrail_trap_phase_invalid_during_alloc,@function
        .size           $__internal_1_$__cuda_sm10x_tcgen05_guardrail_trap_phase_invalid_during_alloc,($__internal_2_$__cuda_sm10x_tcgen05_guardrail_trap_unallocated_columns_being_dealloced - $__internal_1_$__cuda_sm10x_tcgen05_guardrail_trap_phase_invalid_during_alloc)
$__internal_1_$__cuda_sm10x_tcgen05_guardrail_trap_phase_invalid_during_alloc:
[----:B------:R-:W-:Y:S05]  /*9620*/  BPT.TRAP 0x1 ;  /* 0x000000040000795c */ /* 0x000fea0000300000 */
[----:B------:R-:W-:-:S04]  /*9630*/  MOV R3, 0x0 ;  /* 0x0000000000037802 */ /* 0x000fc80000000f00 */
[----:B------:R-:W-:Y:S05]  /*9640*/  RET.REL.NODEC R2 `(_ZN7cutlass13device_kernelINS_4gemm6kernel13GemmUniversalIN4cute5tupleIJiiiiEEENS1_10collective13CollectiveMmaINS1_35MainloopSm100TmaUmmaWarpSpecializedILi3ELi2ELi4ENS5_IJNS4_1CILi8EEENSA_ILi1EEESC_EEEEENS5_IJNSA_ILi128EEESF_NSA_ILi64EEEEEENS_6half_tENS5_IJSC_llEEESI_SJ_NS4_8TiledMMAINS4_8MMA_AtomIJNS4_26SM100_MMA_F16BF16_2x1SM_SSISI_SI_fLi128ELi128ELNS4_4UMMA5MajorE1ELSO_1ELNSN_7ScaleInE0ELSP_0EEEEEENS4_6LayoutINS5_IJSC_SC_SC_EEENS5_IJNSA_ILi0EEESU_SU_EEEEENS5_IJNS4_10UnderscoreESX_SX_EEEEENS4_18SM100_TMA_2SM_LOADENS4_14ComposedLayoutINS4_7SwizzleILi3ELi4ELi3EEENS4_18smem_ptr_flag_bitsILi16EEENSS_INS5_IJSG_SB_EEENS5_IJSC_SG_EEEEEEEvNS4_8identityENS4_28SM100_TMA_2SM_LOAD_MULTICASTES19_vS1A_EENS_8epilogue10collective18CollectiveEpilogueINS1D_23Sm100TmaWarpSpecializedILi4ELi2ELi16ELb1ELb0EEEJNS5_IJSG_SF_SG_EEENS5_IJNSS_ISG_SC_EENSS_INS5_IJNSA_ILi16EEENSA_ILi2EEEEEES17_EEEEESI_NS5_IJlSC_lEEESI_S1P_NS1D_6fusion15FusionCallbacksIS1H_NS1Q_17LinearCombinationISI_fSI_fLNS_15FloatRoundStyleE2EEES1I_S1O_JEEENS4_5SM1004TMEM4LOAD26SM100_TMEM_LOAD_32dp32b16xENS4_13SM90_TMA_LOADENS11_INS12_ILi1ELi4ELi3EEES15_NSS_INS5_IJSB_S1K_EEENS5_IJS1K_SC_EEEEEEENS4_39AutoVectorizingCopyWithAssumedAlignmentILi128EEENS4_14SM90_TMA_STOREES25_S27_S27_EEEvvEEEEvNT_6ParamsE) ;  /* 0xffffff68026c7950 */ /* 0x000fea0003c3ffff */
        .weak           $__internal_2_$__cuda_sm10x_tcgen05_guardrail_trap_unallocated_columns_being_dealloced
        .type           $__internal_2_$__cuda_sm10x_tcgen05_guardrail_trap_unallocated_columns_being_dealloced,@function
        .size           $__internal_2_$__cuda_sm10x_tcgen05_guardrail_trap_unallocated_columns_being_dealloced,(.L_x_194 - $__internal_2_$__cuda_sm10x_tcgen05_guardrail_trap_unallocated_columns_being_dealloced)
$__internal_2_$__cuda_sm10x_tcgen05_guardrail_trap_unallocated_columns_being_dealloced:
[----:B------:R-:W-:Y:S05]  /*9650*/  BPT.TRAP 0x1 ;  /* 0x000000040000795c */ /* 0x000fea0000300000 */
[----:B------:R-:W-:-:S04]  /*9660*/  HFMA2 R3, -RZ, RZ, 0, 0 ;  /* 0x00000000ff037431 */ /* 0x000fc800000001ff */
[----:B------:R-:W-:Y:S05]  /*9670*/  RET.REL.NODEC R2 `(_ZN7cutlass13device_kernelINS_4gemm6kernel13GemmUniversalIN4cute5tupleIJiiiiEEENS1_10collective13CollectiveMmaINS1_35MainloopSm100TmaUmmaWarpSpecializedILi3ELi2ELi4ENS5_IJNS4_1CILi8EEENSA_ILi1EEESC_EEEEENS5_IJNSA_ILi128EEESF_NSA_ILi64EEEEEENS_6half_tENS5_IJSC_llEEESI_SJ_NS4_8TiledMMAINS4_8MMA_AtomIJNS4_26SM100_MMA_F16BF16_2x1SM_SSISI_SI_fLi128ELi128ELNS4_4UMMA5MajorE1ELSO_1ELNSN_7ScaleInE0ELSP_0EEEEEENS4_6LayoutINS5_IJSC_SC_SC_EEENS5_IJNSA_ILi0EEESU_SU_EEEEENS5_IJNS4_10UnderscoreESX_SX_EEEEENS4_18SM100_TMA_2SM_LOADENS4_14ComposedLayoutINS4_7SwizzleILi3ELi4ELi3EEENS4_18smem_ptr_flag_bitsILi16EEENSS_INS5_IJSG_SB_EEENS5_IJSC_SG_EEEEEEEvNS4_8identityENS4_28SM100_TMA_2SM_LOAD_MULTICASTES19_vS1A_EENS_8epilogue10collective18CollectiveEpilogueINS1D_23Sm100TmaWarpSpecializedILi4ELi2ELi16ELb1ELb0EEEJNS5_IJSG_SF_SG_EEENS5_IJNSS_ISG_SC_EENSS_INS5_IJNSA_ILi16EEENSA_ILi2EEEEEES17_EEEEESI_NS5_IJlSC_lEEESI_S1P_NS1D_6fusion15FusionCallbacksIS1H_NS1Q_17LinearCombinationISI_fSI_fLNS_15FloatRoundStyleE2EEES1I_S1O_JEEENS4_5SM1004TMEM4LOAD26SM100_TMEM_LOAD_32dp32b16xENS4_13SM90_TMA_LOADENS11_INS12_ILi1ELi4ELi3EEES15_NSS_INS5_IJSB_S1K_EEENS5_IJS1K_SC_EEEEEEENS4_39AutoVectorizingCopyWithAssumedAlignmentILi128EEENS4_14SM90_TMA_STOREES25_S27_S27_EEEvvEEEEvNT_6ParamsE) ;  /* 0xffffff6802607950 */ /* 0x000fea0003c3ffff */
.L_x_193:
[----:B------:R-:W-:-:S00]  /*9680*/  BRA `(.L_x_193) ;  /* 0xfffffffc00fc7947 */ /* 0x000fc0000383ffff */
[----:B------:R-:W-:-:S00]  /*9690*/  NOP ;  /* 0x0000000000007918 */ /* 0x000fc00000000000 */
        /* <DEDUP_REMOVED lines=14> */
.L_x_194:


//--------------------- .nv.global.init           --------------------------
	.section	.nv.global.init,"aw",@progbits
.nv.global.init:
	.type		$str$27,@object
	.size		$str$27,($str$28 - $str$27)
$str$27:
        /*0000*/ 	.byte	0x28, 0x61, 0x64, 0x64, 0x72, 0x65, 0x73, 0x73, 0x20, 0x26, 0x20, 0x6d, 0x61, 0x73, 0x6b, 0x29
        /*0010*/ 	.byte	0x20, 0x3d, 0x3d, 0x20, 0x30, 0x00
	.type		$str$28,@object
	.size		$str$28,($str$26 - $str$28)
$str$28:
        /*0016*/ 	.byte	0x2f, 0x74, 0x6d, 0x70, 0x2f, 0x63, 0x75, 0x74, 0x6c, 0x61, 0x73, 0x73, 0x5f, 0x73, 0x77, 0x65
        /*0026*/ 	.byte	0x65, 0x70, 0x5f, 0x73, 0x72, 0x63, 0x2f, 0x69, 0x6e, 0x63, 0x6c, 0x75, 0x64, 0x65, 0x2f, 0x63
        /*0036*/ 	.byte	0x75, 0x74, 0x65, 0x2f, 0x70, 0x6f, 0x69, 0x6e, 0x74, 0x65, 0x72, 0x5f, 0x66, 0x6c, 0x61, 0x67
        /*0046*/ 	.byte	0x67, 0x65, 0x64, 0x2e, 0x68, 0x70, 0x70, 0x00
	.type		$str$26,@object
	.size		$str$26,($str$25 - $str$26)
$str$26:
        /*004e*/ 	.byte	0x2f, 0x74, 0x6d, 0x70, 0x2f, 0x63, 0x75, 0x74, 0x6c, 0x61, 0x73, 0x73, 0x5f, 0x73, 0x77, 0x65
        /*005e*/ 	.byte	0x65, 0x70, 0x5f, 0x73, 0x72, 0x63, 0x2f, 0x69, 0x6e, 0x63, 0x6c, 0x75, 0x64, 0x65, 0x2f, 0x63
        /*006e*/ 	.byte	0x75, 0x74, 0x65, 0x2f, 0x61, 0x74, 0x6f, 0x6d, 0x2f, 0x63, 0x6f, 0x70, 0x79, 0x5f, 0x74, 0x72
        /*007e*/ 	.byte	0x61, 0x69, 0x74, 0x73, 0x5f, 0x73, 0x6d, 0x31, 0x30, 0x30, 0x2e, 0x68, 0x70, 0x70, 0x00
	.type		$str$25,@object
	.size		$str$25,(__unnamed_1 - $str$25)
$str$25:
        /*008d*/ 	.byte	0x28, 0x28, 0x75, 0x69, 0x6e, 0x74, 0x33, 0x32, 0x5f, 0x74, 0x28, 0x74, 0x68, 0x72, 0x65, 0x61
        /*009d*/ 	.byte	0x64, 0x49, 0x64, 0x78, 0x2e, 0x78, 0x29, 0x20, 0x2f, 0x20, 0x33, 0x32, 0x29, 0x20, 0x25, 0x20
        /*00ad*/ 	.byte	0x34, 0x29, 0x20, 0x3d, 0x3d, 0x20, 0x28, 0x28, 0x28, 0x74, 0x6d, 0x65, 0x6d, 0x5f, 0x61, 0x64
        /*00bd*/ 	.byte	0x64, 0x72, 0x20, 0x3e, 0x3e, 0x20, 0x31, 0x36, 0x29, 0x20, 0x2f, 0x20, 0x33, 0x32, 0x29, 0x20
        /*00cd*/ 	.byte	0x25, 0x20, 0x34, 0x29, 0x00
	.type		__unnamed_1,@object
	.size		__unnamed_1,(__unnamed_2 - __unnamed_1)
__unnamed_1:
        /*00d2*/ 	.byte	0x61, 0x75, 0x74, 0x6f, 0x20, 0x63, 0x75, 0x74, 0x65, 0x3a, 0x3a, 0x61, 0x73, 0x5f, 0x70, 0x6f
        /* <DEDUP_REMOVED lines=24> */
        /*0262*/ 	.byte	0x34, 0x38, 0x3e, 0x3e, 0x3e, 0x3e, 0x5d, 0x00
	.type		__unnamed_2,@object
	.size		__unnamed_2,(.L_2 - __unnamed_2)
__unnamed_2:
        /* <DEDUP_REMOVED lines=40> */
        /*04ea*/ 	.byte	0x3a, 0x3a, 0x43, 0x3c, 0x30, 0x3e, 0x3e, 0x3e, 0x3e, 0x5d, 0x00
.L_2:


//--------------------- .nv.shared._ZN7cutlass13device_kernelINS_4gemm6kernel13GemmUniversalIN4cute5tupleIJiiiiEEENS1_10collective13CollectiveMmaINS1_35MainloopSm100TmaUmmaWarpSpecializedILi3ELi2ELi4ENS5_IJNS4_1CILi8EEENSA_ILi1EEESC_EEEEENS5_IJNSA_ILi128EEESF_NSA_ILi64EEEEEENS_6half_tENS5_IJSC_llEEESI_SJ_NS4_8TiledMMAINS4_8MMA_AtomIJNS4_26SM100_MMA_F16BF16_2x1SM_SSISI_SI_fLi128ELi128ELNS4_4UMMA5MajorE1ELSO_1ELNSN_7ScaleInE0ELSP_0EEEEEENS4_6LayoutINS5_IJSC_SC_SC_EEENS5_IJNSA_ILi0EEESU_SU_EEEEENS5_IJNS4_10UnderscoreESX_SX_EEEEENS4_18SM100_TMA_2SM_LOADENS4_14ComposedLayoutINS4_7SwizzleILi3ELi4ELi3EEENS4_18smem_ptr_flag_bitsILi16EEENSS_INS5_IJSG_SB_EEENS5_IJSC_SG_EEEEEEEvNS4_8identityENS4_28SM100_TMA_2SM_LOAD_MULTICASTES19_vS1A_EENS_8epilogue10collective18CollectiveEpilogueINS1D_23Sm100TmaWarpSpecializedILi4ELi2ELi16ELb1ELb0EEEJNS5_IJSG_SF_SG_EEENS5_IJNSS_ISG_SC_EENSS_INS5_IJNSA_ILi16EEENSA_ILi2EEEEEES17_EEEEESI_NS5_IJlSC_lEEESI_S1P_NS1D_6fusion15FusionCallbacksIS1H_NS1Q_17LinearCombinationISI_fSI_fLNS_15FloatRoundStyleE2EEES1I_S1O_JEEENS4_5SM1004TMEM4LOAD26SM100_TMEM_LOAD_32dp32b16xENS4_13SM90_TMA_LOADENS11_INS12_ILi1ELi4ELi3EEES15_NSS_INS5_IJSB_S1K_EEENS5_IJS1K_SC_EEEEEEENS4_39AutoVectorizingCopyWithAssumedAlignmentILi128EEENS4_14SM90_TMA_STOREES25_S27_S27_EEEvvEEEEvNT_6ParamsE --------------------------
	.section	.nv.shared._ZN7cutlass13device_kernelINS_4gemm6kernel13GemmUniversalIN4cute5tupleIJiiiiEEENS1_10collective13CollectiveMmaINS1_35MainloopSm100TmaUmmaWarpSpecializedILi3ELi2ELi4ENS5_IJNS4_1CILi8EEENSA_ILi1EEESC_EEEEENS5_IJNSA_ILi128EEESF_NSA_ILi64EEEEEENS_6half_tENS5_IJSC_llEEESI_SJ_NS4_8TiledMMAINS4_8MMA_AtomIJNS4_26SM100_MMA_F16BF16_2x1SM_SSISI_SI_fLi128ELi128ELNS4_4UMMA5MajorE1ELSO_1ELNSN_7ScaleInE0ELSP_0EEEEEENS4_6LayoutINS5_IJSC_SC_SC_EEENS5_IJNSA_ILi0EEESU_SU_EEEEENS5_IJNS4_10UnderscoreESX_SX_EEEEENS4_18SM100_TMA_2SM_LOADENS4_14ComposedLayoutINS4_7SwizzleILi3ELi4ELi3EEENS4_18smem_ptr_flag_bitsILi16EEENSS_INS5_IJSG_SB_EEENS5_IJSC_SG_EEEEEEEvNS4_8identityENS4_28SM100_TMA_2SM_LOAD_MULTICASTES19_vS1A_EENS_8epilogue10collective18CollectiveEpilogueINS1D_23Sm100TmaWarpSpecializedILi4ELi2ELi16ELb1ELb0EEEJNS5_IJSG_SF_SG_EEENS5_IJNSS_ISG_SC_EENSS_INS5_IJNSA_ILi16EEENSA_ILi2EEEEEES17_EEEEESI_NS5_IJlSC_lEEESI_S1P_NS1D_6fusion15FusionCallbacksIS1H_NS1Q_17LinearCombinationISI_fSI_fLNS_15FloatRoundStyleE2EEES1I_S1O_JEEENS4_5SM1004TMEM4LOAD26SM100_TMEM_LOAD_32dp32b16xENS4_13SM90_TMA_LOADENS11_INS12_ILi1ELi4ELi3EEES15_NSS_INS5_IJSB_S1K_EEENS5_IJS1K_SC_EEEEEEENS4_39AutoVectorizingCopyWithAssumedAlignmentILi128EEENS4_14SM90_TMA_STOREES25_S27_S27_EEEvvEEEEvNT_6ParamsE,"aw",@nobits
	.sectionflags	@""
	.align	16
	.zero		1024


//--------------------- .nv.shared.reserved.0     --------------------------
	.section	.nv.shared.reserved.0,"aw",@nobits
	.weak		__nv_reservedSMEM_offset_0_alias
	.size		__nv_reservedSMEM_offset_0_alias, 0, 64
	.other		__nv_reservedSMEM_offset_0_alias,@"STO_CUDA_RESERVED_SHARED STV_DEFAULT"
__nv_reservedSMEM_offset_0_alias:
	.zero		0
.nv.shared.reserved.0:
	.zero		64
	.weak		__nv_reservedSMEM_tcgen05_partition
	.type		__nv_reservedSMEM_tcgen05_partition,@object
	.size		__nv_reservedSMEM_tcgen05_partition,(.L_0 - __nv_reservedSMEM_tcgen05_partition)
__nv_reservedSMEM_tcgen05_partition:
	.zero		32
.L_0:


//--------------------- .nv.global                --------------------------
	.section	.nv.global,"aw",@nobits
.nv.global:
	.type		_ZN40_INTERNAL_3271856e_4_k_cu_a7d18502_417384cute1_E,@object
	.size		_ZN40_INTERNAL_3271856e_4_k_cu_a7d18502_417384cute1_E,(_ZN40_INTERNAL_3271856e_4_k_cu_a7d18502_417384cuda3std3__45__cpo6cbeginE - _ZN40_INTERNAL_3271856e_4_k_cu_a7d18502_417384cute1_E)
_ZN40_INTERNAL_3271856e_4_k_cu_a7d18502_417384cute1_E:
	.zero		1
	.type		_ZN40_INTERNAL_3271856e_4_k_cu_a7d18502_417384cuda3std3__45__cpo6cbeginE,@object
	.size		_ZN40_INTERNAL_3271856e_4_k_cu_a7d18502_417384cuda3std3__45__cpo6cbeginE,(_ZN40_INTERNAL_3271856e_4_k_cu_a7d18502_417384cuda3std3__48in_placeE - _ZN40_INTERNAL_3271856e_4_k_cu_a7d18502_417384cuda3std3__45__cpo6cbeginE)
_ZN40_INTERNAL_3271856e_4_k_cu_a7d18502_417384cuda3std3__45__cpo6cbeginE:
	.zero		1
	.type		_ZN40_INTERNAL_3271856e_4_k_cu_a7d18502_417384cuda3std3__48in_placeE,@object
	.size		_ZN40_INTERNAL_3271856e_4_k_cu_a7d18502_417384cuda3std3__48in_placeE,(_ZN40_INTERNAL_3271856e_4_k_cu_a7d18502_417384cuda3std6ranges3__45__cpo9iter_moveE - _ZN40_INTERNAL_3271856e_4_k_cu_a7d18502_417384cuda3std3__48in_placeE)
_ZN40_INTERNAL_3271856e_4_k_cu_a7d18502_417384cuda3std3__48in_placeE:
	.zero		1
	.type		_ZN40_INTERNAL_3271856e_4_k_cu_a7d18502_417384cuda3std6ranges3__45__cpo9iter_moveE,@object
	.size		_ZN40_INTERNAL_3271856e_4_k_cu_a7d18502_417384cuda3std6ranges3__45__cpo9iter_moveE,(_ZN40_INTERNAL_3271856e_4_k_cu_a7d18502_417384cuda3std3__45__cpo5beginE - _ZN40_INTERNAL_3271856e_4_k_cu_a7d18502_417384cuda3std6ranges3__45__cpo9iter_moveE)
_ZN40_INTERNAL_3271856e_4_k_cu_a7d18502_417384cuda3std6ranges3__45__cpo9iter_moveE:
	.zero		1
	.type		_ZN40_INTERNAL_3271856e_4_k_cu_a7d18502_417384cuda3std3__45__cpo5beginE,@object
	.size		_ZN40_INTERNAL_3271856e_4_k_cu_a7d18502_417384cuda3std3__45__cpo5beginE,(_ZN40_INTERNAL_3271856e_4_k_cu_a7d18502_417384cuda3std3__442_GLOBAL__N__3271856e_4_k_cu_a7d18502_417386ignoreE - _ZN40_INTERNAL_3271856e_4_k_cu_a7d18502_417384cuda3std3__45__cpo5beginE)
_ZN40_INTERNAL_3271856e_4_k_cu_a7d18502_417384cuda3std3__45__cpo5beginE:
	.zero		1
	.type		_ZN40_INTERNAL_3271856e_4_k_cu_a7d18502_417384cuda3std3__442_GLOBAL__N__3271856e_4_k_cu_a7d18502_417386ignoreE,@object
	.size		_ZN40_INTERNAL_3271856e_4_k_cu_a7d18502_417384cuda3std3__442_GLOBAL__N__3271856e_4_k_cu_a7d18502_417386ignoreE,(_ZN40_INTERNAL_3271856e_4_k_cu_a7d18502_417384cute7productE - _ZN40_INTERNAL_3271856e_4_k_cu_a7d18502_417384cuda3std3__442_GLOBAL__N__3271856e_4_k_cu_a7d18502_417386ignoreE)
_ZN40_INTERNAL_3271856e_4_k_cu_a7d18502_417384cuda3std3__442_GLOBAL__N__3271856e_4_k_cu_a7d18502_417386ignoreE:
	.zero		1
	.type		_ZN40_INTERNAL_3271856e_4_k_cu_a7d18502_417384cute7productE,@object
	.size		_ZN40_INTERNAL_3271856e_4_k_cu_a7d18502_417384cute7productE,(_ZN40_INTERNAL_3271856e_4_k_cu_a7d18502_417384cuda3std3__45__cpo3endE - _ZN40_INTERNAL_3271856e_4_k_cu_a7d18502_417384cute7productE)
_ZN40_INTERNAL_3271856e_4_k_cu_a7d18502_417384cute7productE:
	.zero		1
	.type		_ZN40_INTERNAL_3271856e_4_k_cu_a7d18502_417384cuda3std3__45__cpo3endE,@object
	.size		_ZN40_INTERNAL_3271856e_4_k_cu_a7d18502_417384cuda3std3__45__cpo3endE,(_ZN40_INTERNAL_3271856e_4_k_cu_a7d18502_417384cuda3std3__419piecewise_constructE - _ZN40_INTERNAL_3271856e_4_k_cu_a7d18502_417384cuda3std3__45__cpo3endE)
_ZN40_INTERNAL_3271856e_4_k_cu_a7d18502_417384cuda3std3__45__cpo3endE:
	.zero		1
	.type		_ZN40_INTERNAL_3271856e_4_k_cu_a7d18502_417384cuda3std3__419piecewise_constructE,@object
	.size		_ZN40_INTERNAL_3271856e_4_k_cu_a7d18502_417384cuda3std3__419piecewise_constructE,(_ZN40_INTERNAL_3271856e_4_k_cu_a7d18502_417384cuda3std3__45__cpo4cendE - _ZN40_INTERNAL_3271856e_4_k_cu_a7d18502_417384cuda3std3__419piecewise_constructE)
_ZN40_INTERNAL_3271856e_4_k_cu_a7d18502_417384cuda3std3__419piecewise_constructE:
	.zero		1
	.type		_ZN40_INTERNAL_3271856e_4_k_cu_a7d18502_417384cuda3std3__45__cpo4cendE,@object
	.size		_ZN40_INTERNAL_3271856e_4_k_cu_a7d18502_417384cuda3std3__45__cpo4cendE,(_ZN40_INTERNAL_3271856e_4_k_cu_a7d18502_417384cuda3std6ranges3__45__cpo4swapE - _ZN40_INTERNAL_3271856e_4_k_cu_a7d18502_417384cuda3std3__45__cpo4cendE)
_ZN40_INTERNAL_3271856e_4_k_cu_a7d18502_417384cuda3std3__45__cpo4cendE:
	.zero		1
	.type		_ZN40_INTERNAL_3271856e_4_k_cu_a7d18502_417384cuda3std6ranges3__45__cpo4swapE,@object
	.size		_ZN40_INTERNAL_3271856e_4_k_cu_a7d18502_417384cuda3std6ranges3__45__cpo4swapE,(.L_10 - _ZN40_INTERNAL_3271856e_4_k_cu_a7d18502_417384cuda3std6ranges3__45__cpo4swapE)
_ZN40_INTERNAL_3271856e_4_k_cu_a7d18502_417384cuda3std6ranges3__45__cpo4swapE:
	.zero		1
.L_10:


//--------------------- .nv.constant0._ZN7cutlass13device_kernelINS_4gemm6kernel13GemmUniversalIN4cute5tupleIJiiiiEEENS1_10collective13CollectiveMmaINS1_35MainloopSm100TmaUmmaWarpSpecializedILi3ELi2ELi4ENS5_IJNS4_1CILi8EEENSA_ILi1EEESC_EEEEENS5_IJNSA_ILi128EEESF_NSA_ILi64EEEEEENS_6half_tENS5_IJSC_llEEESI_SJ_NS4_8TiledMMAINS4_8MMA_AtomIJNS4_26SM100_MMA_F16BF16_2x1SM_SSISI_SI_fLi128ELi128ELNS4_4UMMA5MajorE1ELSO_1ELNSN_7ScaleInE0ELSP_0EEEEEENS4_6LayoutINS5_IJSC_SC_SC_EEENS5_IJNSA_ILi0EEESU_SU_EEEEENS5_IJNS4_10UnderscoreESX_SX_EEEEENS4_18SM100_TMA_2SM_LOADENS4_14ComposedLayoutINS4_7SwizzleILi3ELi4ELi3EEENS4_18smem_ptr_flag_bitsILi16EEENSS_INS5_IJSG_SB_EEENS5_IJSC_SG_EEEEEEEvNS4_8identityENS4_28SM100_TMA_2SM_LOAD_MULTICASTES19_vS1A_EENS_8epilogue10collective18CollectiveEpilogueINS1D_23Sm100TmaWarpSpecializedILi4ELi2ELi16ELb1ELb0EEEJNS5_IJSG_SF_SG_EEENS5_IJNSS_ISG_SC_EENSS_INS5_IJNSA_ILi16EEENSA_ILi2EEEEEES17_EEEEESI_NS5_IJlSC_lEEESI_S1P_NS1D_6fusion15FusionCallbacksIS1H_NS1Q_17LinearCombinationISI_fSI_fLNS_15FloatRoundStyleE2EEES1I_S1O_JEEENS4_5SM1004TMEM4LOAD26SM100_TMEM_LOAD_32dp32b16xENS4_13SM90_TMA_LOADENS11_INS12_ILi1ELi4ELi3EEES15_NSS_INS5_IJSB_S1K_EEENS5_IJS1K_SC_EEEEEEENS4_39AutoVectorizingCopyWithAssumedAlignmentILi128EEENS4_14SM90_TMA_STOREES25_S27_S27_EEEvvEEEEvNT_6ParamsE --------------------------
	.section	.nv.constant0._ZN7cutlass13device_kernelINS_4gemm6kernel13GemmUniversalIN4cute5tupleIJiiiiEEENS1_10collective13CollectiveMmaINS1_35MainloopSm100TmaUmmaWarpSpecializedILi3ELi2ELi4ENS5_IJNS4_1CILi8EEENSA_ILi1EEESC_EEEEENS5_IJNSA_ILi128EEESF_NSA_ILi64EEEEEENS_6half_tENS5_IJSC_llEEESI_SJ_NS4_8TiledMMAINS4_8MMA_AtomIJNS4_26SM100_MMA_F16BF16_2x1SM_SSISI_SI_fLi128ELi128ELNS4_4UMMA5MajorE1ELSO_1ELNSN_7ScaleInE0ELSP_0EEEEEENS4_6LayoutINS5_IJSC_SC_SC_EEENS5_IJNSA_ILi0EEESU_SU_EEEEENS5_IJNS4_10UnderscoreESX_SX_EEEEENS4_18SM100_TMA_2SM_LOADENS4_14ComposedLayoutINS4_7SwizzleILi3ELi4ELi3EEENS4_18smem_ptr_flag_bitsILi16EEENSS_INS5_IJSG_SB_EEENS5_IJSC_SG_EEEEEEEvNS4_8identityENS4_28SM100_TMA_2SM_LOAD_MULTICASTES19_vS1A_EENS_8epilogue10collective18CollectiveEpilogueINS1D_23Sm100TmaWarpSpecializedILi4ELi2ELi16ELb1ELb0EEEJNS5_IJSG_SF_SG_EEENS5_IJNSS_ISG_SC_EENSS_INS5_IJNSA_ILi16EEENSA_ILi2EEEEEES17_EEEEESI_NS5_IJlSC_lEEESI_S1P_NS1D_6fusion15FusionCallbacksIS1H_NS1Q_17LinearCombinationISI_fSI_fLNS_15FloatRoundStyleE2EEES1I_S1O_JEEENS4_5SM1004TMEM4LOAD26SM100_TMEM_LOAD_32dp32b16xENS4_13SM90_TMA_LOADENS11_INS12_ILi1ELi4ELi3EEES15_NSS_INS5_IJSB_S1K_EEENS5_IJS1K_SC_EEEEEEENS4_39AutoVectorizingCopyWithAssumedAlignmentILi128EEENS4_14SM90_TMA_STOREES25_S27_S27_EEEvvEEEEvNT_6ParamsE,"a",@progbits
	.sectionflags	@""
	.align	4
.nv.constant0._ZN7cutlass13device_kernelINS_4gemm6kernel13GemmUniversalIN4cute5tupleIJiiiiEEENS1_10collective13CollectiveMmaINS1_35MainloopSm100TmaUmmaWarpSpecializedILi3ELi2ELi4ENS5_IJNS4_1CILi8EEENSA_ILi1EEESC_EEEEENS5_IJNSA_ILi128EEESF_NSA_ILi64EEEEEENS_6half_tENS5_IJSC_llEEESI_SJ_NS4_8TiledMMAINS4_8MMA_AtomIJNS4_26SM100_MMA_F16BF16_2x1SM_SSISI_SI_fLi128ELi128ELNS4_4UMMA5MajorE1ELSO_1ELNSN_7ScaleInE0ELSP_0EEEEEENS4_6LayoutINS5_IJSC_SC_SC_EEENS5_IJNSA_ILi0EEESU_SU_EEEEENS5_IJNS4_10UnderscoreESX_SX_EEEEENS4_18SM100_TMA_2SM_LOADENS4_14ComposedLayoutINS4_7SwizzleILi3ELi4ELi3EEENS4_18smem_ptr_flag_bitsILi16EEENSS_INS5_IJSG_SB_EEENS5_IJSC_SG_EEEEEEEvNS4_8identityENS4_28SM100_TMA_2SM_LOAD_MULTICASTES19_vS1A_EENS_8epilogue10collective18CollectiveEpilogueINS1D_23Sm100TmaWarpSpecializedILi4ELi2ELi16ELb1ELb0EEEJNS5_IJSG_SF_SG_EEENS5_IJNSS_ISG_SC_EENSS_INS5_IJNSA_ILi16EEENSA_ILi2EEEEEES17_EEEEESI_NS5_IJlSC_lEEESI_S1P_NS1D_6fusion15FusionCallbacksIS1H_NS1Q_17LinearCombinationISI_fSI_fLNS_15FloatRoundStyleE2EEES1I_S1O_JEEENS4_5SM1004TMEM4LOAD26SM100_TMEM_LOAD_32dp32b16xENS4_13SM90_TMA_LOADENS11_INS12_ILi1ELi4ELi3EEES15_NSS_INS5_IJSB_S1K_EEENS5_IJS1K_SC_EEEEEEENS4_39AutoVectorizingCopyWithAssumedAlignmentILi128EEENS4_14SM90_TMA_STOREES25_S27_S27_EEEvvEEEEvNT_6ParamsE:
	.zero		2944


//--------------------- SYMBOLS --------------------------

	.type		.nv.reservedSmem.offset0,@object
	.size		.nv.reservedSmem.offset0,0x4
	.type		.nv.reservedSmem.cap,@object
	.size		.nv.reservedSmem.cap,0x4
	.type		__assertfail,@function
